//
// Generated by NVIDIA NVVM Compiler
//
// Compiler Build ID: CL-36424714
// Cuda compilation tools, release 13.0, V13.0.88
// Based on NVVM 20.0.0
//

.version 9.0
.target sm_100
.address_size 64

	// .globl	_Z6kernelPiS_S_PdS0_
.extern .shared .align 16 .b8 cache[];

.visible .entry _Z6kernelPiS_S_PdS0_(
	.param .u64 .ptr .align 1 _Z6kernelPiS_S_PdS0__param_0,
	.param .u64 .ptr .align 1 _Z6kernelPiS_S_PdS0__param_1,
	.param .u64 .ptr .align 1 _Z6kernelPiS_S_PdS0__param_2,
	.param .u64 .ptr .align 1 _Z6kernelPiS_S_PdS0__param_3,
	.param .u64 .ptr .align 1 _Z6kernelPiS_S_PdS0__param_4
)
{
	.reg .pred 	%p<26>;
	.reg .b32 	%r<32>;
	.reg .b64 	%rd<145>;
	.reg .b64 	%fd<82>;

	ld.param.u64 	%rd47, [_Z6kernelPiS_S_PdS0__param_0];
	ld.param.u64 	%rd45, [_Z6kernelPiS_S_PdS0__param_1];
	ld.param.u64 	%rd48, [_Z6kernelPiS_S_PdS0__param_2];
	ld.param.u64 	%rd49, [_Z6kernelPiS_S_PdS0__param_3];
	cvta.to.global.u64 	%rd1, %rd49;
	cvta.to.global.u64 	%rd2, %rd48;
	cvta.to.global.u64 	%rd50, %rd47;
	mov.u32 	%r10, %ntid.y;
	cvt.u64.u32 	%rd3, %r10;
	mov.u32 	%r1, %ntid.x;
	ld.global.u32 	%r2, [%rd50];
	mov.u32 	%r11, %ctaid.x;
	cvt.u64.u32 	%rd4, %r11;
	mov.u32 	%r3, %tid.x;
	mov.u32 	%r4, %tid.y;
	mad.lo.s32 	%r5, %r4, %r1, %r3;
	mul.lo.s32 	%r31, %r1, %r10;
	cvt.s64.s32 	%rd5, %r2;
	setp.ge.s32 	%p1, %r3, %r2;
	mov.f64 	%fd75, 0d0000000000000000;
	@%p1 bra 	$L__BB0_36;
	cvta.to.global.u64 	%rd51, %rd45;
	ld.global.s32 	%rd6, [%rd51];
	cvt.u64.u32 	%rd7, %r4;
	add.s64 	%rd8, %rd7, %rd3;
	max.s64 	%rd52, %rd8, %rd6;
	setp.lt.s64 	%p2, %rd8, %rd6;
	selp.u64 	%rd53, 1, 0, %p2;
	add.s64 	%rd54, %rd8, %rd53;
	sub.s64 	%rd9, %rd52, %rd54;
	and.b64  	%rd55, %rd9, -4294967296;
	setp.ne.s64 	%p3, %rd55, 0;
	@%p3 bra 	$L__BB0_3;
	cvt.u32.u64 	%r12, %rd3;
	cvt.u32.u64 	%r13, %rd9;
	div.u32 	%r14, %r13, %r12;
	cvt.u64.u32 	%rd139, %r14;
	bra.uni 	$L__BB0_4;
$L__BB0_3:
	div.u64 	%rd139, %rd9, %rd3;
$L__BB0_4:
	cvt.u32.u64 	%r15, %rd6;
	shl.b64 	%rd56, %rd7, 2;
	add.s64 	%rd13, %rd2, %rd56;
	mul.lo.s64 	%rd14, %rd7, %rd5;
	add.s64 	%rd57, %rd7, %rd6;
	shl.b64 	%rd15, %rd6, 2;
	mul.lo.s64 	%rd16, %rd57, %rd5;
	shl.b32 	%r16, %r15, 1;
	cvt.s64.s32 	%rd17, %r16;
	add.s64 	%rd58, %rd7, %rd17;
	mul.wide.s32 	%rd18, %r16, 4;
	mul.lo.s64 	%rd19, %rd58, %rd5;
	cvt.u64.u32 	%rd20, %r1;
	cvt.u64.u32 	%rd140, %r3;
	mov.f64 	%fd75, 0d0000000000000000;
$L__BB0_5:
	setp.ge.s32 	%p4, %r4, %r15;
	@%p4 bra 	$L__BB0_35;
	setp.lt.s64 	%p5, %rd8, %rd6;
	selp.u64 	%rd59, -1, 0, %p5;
	add.s64 	%rd60, %rd139, %rd59;
	and.b64  	%rd61, %rd60, 1;
	setp.eq.b64 	%p6, %rd61, 1;
	mov.u64 	%rd144, %rd7;
	@%p6 bra 	$L__BB0_16;
	setp.eq.s64 	%p7, %rd140, %rd4;
	@%p7 bra 	$L__BB0_15;
	ld.global.u32 	%r18, [%rd13];
	setp.eq.s32 	%p8, %r18, 0;
	@%p8 bra 	$L__BB0_10;
	add.s64 	%rd62, %rd14, %rd4;
	shl.b64 	%rd63, %rd62, 3;
	add.s64 	%rd64, %rd1, %rd63;
	ld.global.f64 	%fd31, [%rd64];
	add.s64 	%rd65, %rd14, %rd140;
	shl.b64 	%rd66, %rd65, 3;
	add.s64 	%rd67, %rd1, %rd66;
	ld.global.f64 	%fd32, [%rd67];
	sub.f64 	%fd33, %fd31, %fd32;
	fma.rn.f64 	%fd75, %fd33, %fd33, %fd75;
$L__BB0_10:
	bar.sync 	0;
	add.s64 	%rd68, %rd13, %rd15;
	ld.global.u32 	%r19, [%rd68];
	setp.eq.s32 	%p9, %r19, 0;
	@%p9 bra 	$L__BB0_12;
	add.s64 	%rd69, %rd16, %rd4;
	shl.b64 	%rd70, %rd69, 3;
	add.s64 	%rd71, %rd1, %rd70;
	ld.global.f64 	%fd34, [%rd71];
	add.s64 	%rd72, %rd16, %rd140;
	shl.b64 	%rd73, %rd72, 3;
	add.s64 	%rd74, %rd1, %rd73;
	ld.global.f64 	%fd35, [%rd74];
	sub.f64 	%fd36, %fd34, %fd35;
	fma.rn.f64 	%fd75, %fd36, %fd36, %fd75;
$L__BB0_12:
	bar.sync 	0;
	add.s64 	%rd75, %rd13, %rd18;
	ld.global.u32 	%r20, [%rd75];
	setp.eq.s32 	%p10, %r20, 0;
	@%p10 bra 	$L__BB0_14;
	add.s64 	%rd76, %rd19, %rd4;
	shl.b64 	%rd77, %rd76, 3;
	add.s64 	%rd78, %rd1, %rd77;
	ld.global.f64 	%fd37, [%rd78];
	add.s64 	%rd79, %rd19, %rd140;
	shl.b64 	%rd80, %rd79, 3;
	add.s64 	%rd81, %rd1, %rd80;
	ld.global.f64 	%fd38, [%rd81];
	sub.f64 	%fd39, %fd37, %fd38;
	fma.rn.f64 	%fd75, %fd39, %fd39, %fd75;
$L__BB0_14:
	bar.sync 	0;
$L__BB0_15:
	bar.sync 	0;
	mov.u64 	%rd144, %rd8;
$L__BB0_16:
	setp.lt.s64 	%p11, %rd8, %rd6;
	selp.s64 	%rd82, -1, 0, %p11;
	setp.eq.s64 	%p12, %rd139, %rd82;
	@%p12 bra 	$L__BB0_35;
	shl.b64 	%rd24, %rd144, 2;
	cvt.s64.s32 	%rd83, %r2;
	mul.lo.s64 	%rd84, %rd83, %rd144;
	add.s64 	%rd85, %rd140, %rd84;
	shl.b64 	%rd25, %rd85, 3;
	add.s64 	%rd86, %rd4, %rd84;
	shl.b64 	%rd26, %rd86, 3;
	add.s64 	%rd87, %rd17, %rd144;
	mul.lo.s64 	%rd88, %rd83, %rd87;
	add.s64 	%rd89, %rd140, %rd88;
	shl.b64 	%rd27, %rd89, 3;
	add.s64 	%rd90, %rd4, %rd88;
	shl.b64 	%rd28, %rd90, 3;
	add.s64 	%rd91, %rd6, %rd144;
	mul.lo.s64 	%rd92, %rd83, %rd91;
	add.s64 	%rd93, %rd140, %rd92;
	shl.b64 	%rd29, %rd93, 3;
	add.s64 	%rd94, %rd4, %rd92;
	shl.b64 	%rd30, %rd94, 3;
	add.s64 	%rd95, %rd87, %rd3;
	mul.lo.s64 	%rd96, %rd83, %rd95;
	add.s64 	%rd97, %rd140, %rd96;
	shl.b64 	%rd31, %rd97, 3;
	add.s64 	%rd98, %rd4, %rd96;
	shl.b64 	%rd32, %rd98, 3;
	add.s64 	%rd99, %rd91, %rd3;
	mul.lo.s64 	%rd100, %rd83, %rd99;
	add.s64 	%rd101, %rd140, %rd100;
	shl.b64 	%rd33, %rd101, 3;
	add.s64 	%rd102, %rd4, %rd100;
	shl.b64 	%rd34, %rd102, 3;
	add.s64 	%rd103, %rd3, %rd144;
	mul.lo.s64 	%rd104, %rd83, %rd103;
	add.s64 	%rd105, %rd140, %rd104;
	shl.b64 	%rd35, %rd105, 3;
	add.s64 	%rd106, %rd4, %rd104;
	shl.b64 	%rd36, %rd106, 3;
	shl.b64 	%rd37, %rd103, 2;
	mov.u64 	%rd142, %rd1;
	mov.u64 	%rd143, %rd2;
$L__BB0_18:
	setp.eq.s64 	%p13, %rd140, %rd4;
	@%p13 bra 	$L__BB0_26;
	add.s64 	%rd107, %rd143, %rd24;
	ld.global.u32 	%r21, [%rd107];
	setp.eq.s32 	%p14, %r21, 0;
	@%p14 bra 	$L__BB0_21;
	add.s64 	%rd108, %rd142, %rd26;
	ld.global.f64 	%fd40, [%rd108];
	add.s64 	%rd109, %rd142, %rd25;
	ld.global.f64 	%fd41, [%rd109];
	sub.f64 	%fd42, %fd40, %fd41;
	fma.rn.f64 	%fd75, %fd42, %fd42, %fd75;
$L__BB0_21:
	bar.sync 	0;
	add.s64 	%rd110, %rd15, %rd24;
	add.s64 	%rd111, %rd143, %rd110;
	ld.global.u32 	%r22, [%rd111];
	setp.eq.s32 	%p15, %r22, 0;
	@%p15 bra 	$L__BB0_23;
	add.s64 	%rd112, %rd142, %rd30;
	ld.global.f64 	%fd43, [%rd112];
	add.s64 	%rd113, %rd142, %rd29;
	ld.global.f64 	%fd44, [%rd113];
	sub.f64 	%fd45, %fd43, %fd44;
	fma.rn.f64 	%fd75, %fd45, %fd45, %fd75;
$L__BB0_23:
	bar.sync 	0;
	add.s64 	%rd114, %rd18, %rd24;
	add.s64 	%rd115, %rd143, %rd114;
	ld.global.u32 	%r23, [%rd115];
	setp.eq.s32 	%p16, %r23, 0;
	@%p16 bra 	$L__BB0_25;
	add.s64 	%rd116, %rd142, %rd28;
	ld.global.f64 	%fd46, [%rd116];
	add.s64 	%rd117, %rd142, %rd27;
	ld.global.f64 	%fd47, [%rd117];
	sub.f64 	%fd48, %fd46, %fd47;
	fma.rn.f64 	%fd75, %fd48, %fd48, %fd75;
$L__BB0_25:
	bar.sync 	0;
$L__BB0_26:
	bar.sync 	0;
	@%p13 bra 	$L__BB0_34;
	add.s64 	%rd118, %rd143, %rd37;
	ld.global.u32 	%r24, [%rd118];
	setp.eq.s32 	%p18, %r24, 0;
	@%p18 bra 	$L__BB0_29;
	add.s64 	%rd119, %rd142, %rd36;
	ld.global.f64 	%fd49, [%rd119];
	add.s64 	%rd120, %rd142, %rd35;
	ld.global.f64 	%fd50, [%rd120];
	sub.f64 	%fd51, %fd49, %fd50;
	fma.rn.f64 	%fd75, %fd51, %fd51, %fd75;
$L__BB0_29:
	bar.sync 	0;
	add.s64 	%rd121, %rd15, %rd37;
	add.s64 	%rd122, %rd143, %rd121;
	ld.global.u32 	%r25, [%rd122];
	setp.eq.s32 	%p19, %r25, 0;
	@%p19 bra 	$L__BB0_31;
	add.s64 	%rd123, %rd142, %rd34;
	ld.global.f64 	%fd52, [%rd123];
	add.s64 	%rd124, %rd142, %rd33;
	ld.global.f64 	%fd53, [%rd124];
	sub.f64 	%fd54, %fd52, %fd53;
	fma.rn.f64 	%fd75, %fd54, %fd54, %fd75;
$L__BB0_31:
	bar.sync 	0;
	add.s64 	%rd125, %rd18, %rd37;
	add.s64 	%rd126, %rd143, %rd125;
	ld.global.u32 	%r26, [%rd126];
	setp.eq.s32 	%p20, %r26, 0;
	@%p20 bra 	$L__BB0_33;
	add.s64 	%rd127, %rd142, %rd32;
	ld.global.f64 	%fd55, [%rd127];
	add.s64 	%rd128, %rd142, %rd31;
	ld.global.f64 	%fd56, [%rd128];
	sub.f64 	%fd57, %fd55, %fd56;
	fma.rn.f64 	%fd75, %fd57, %fd57, %fd75;
$L__BB0_33:
	bar.sync 	0;
$L__BB0_34:
	bar.sync 	0;
	add.s64 	%rd129, %rd144, %rd3;
	add.s64 	%rd144, %rd129, %rd3;
	shl.b64 	%rd130, %rd3, 3;
	add.s64 	%rd143, %rd143, %rd130;
	cvt.s64.s32 	%rd131, %r2;
	mul.lo.s64 	%rd132, %rd131, %rd3;
	shl.b64 	%rd133, %rd132, 4;
	add.s64 	%rd142, %rd142, %rd133;
	setp.lt.s64 	%p21, %rd144, %rd6;
	@%p21 bra 	$L__BB0_18;
$L__BB0_35:
	bar.sync 	0;
	add.s64 	%rd140, %rd140, %rd20;
	cvt.s64.s32 	%rd134, %r2;
	setp.lt.s64 	%p22, %rd140, %rd134;
	@%p22 bra 	$L__BB0_5;
$L__BB0_36:
	bar.sync 	0;
	shl.b32 	%r27, %r5, 3;
	mov.u32 	%r28, cache;
	add.s32 	%r7, %r28, %r27;
	ld.shared.f64 	%fd58, [%r7];
	add.f64 	%fd59, %fd75, %fd58;
	st.shared.f64 	[%r7], %fd59;
	bar.sync 	0;
	setp.lt.u32 	%p23, %r31, 2;
	@%p23 bra 	$L__BB0_40;
$L__BB0_37:
	shr.u32 	%r9, %r31, 1;
	setp.ge.u32 	%p24, %r5, %r9;
	@%p24 bra 	$L__BB0_39;
	shl.b32 	%r29, %r9, 3;
	add.s32 	%r30, %r7, %r29;
	ld.shared.f64 	%fd60, [%r30];
	ld.shared.f64 	%fd61, [%r7];
	add.f64 	%fd62, %fd60, %fd61;
	st.shared.f64 	[%r7], %fd62;
$L__BB0_39:
	bar.sync 	0;
	setp.gt.u32 	%p25, %r31, 3;
	mov.u32 	%r31, %r9;
	@%p25 bra 	$L__BB0_37;
$L__BB0_40:
	ld.param.u64 	%rd138, [_Z6kernelPiS_S_PdS0__param_4];
	cvta.to.global.u64 	%rd135, %rd138;
	bar.sync 	0;
	ld.shared.f64 	%fd63, [cache];
	shl.b64 	%rd136, %rd4, 3;
	add.s64 	%rd137, %rd135, %rd136;
	st.global.f64 	[%rd137], %fd63;
	ret;

}


// ===== COMPILED SASS (sm_100) =====

	.target	sm_100

	.elftype	@"ET_EXEC"


//--------------------- .note.nv.tkinfo           --------------------------
	.section	.note.nv.tkinfo,"",@"SHT_NOTE"
	.sectionflags	@"SHF_NOTE_NV_TKINFO"
	.tkinfo
        /*0018*/ 	.word	0x00000002
        /*0030*/ 	.string	""
        /*0030*/ 	.string	"ptxas"
        /*0030*/ 	.string	"Cuda compilation tools, release 13.0, V13.0.88"
        /*0030*/ 	.string	"Build cuda_13.0.r13.0/compiler.36424714_0"
        /*0030*/ 	.string	"-arch sm_100 -m 64 "



//--------------------- .note.nv.cuinfo           --------------------------
	.section	.note.nv.cuinfo,"",@"SHT_NOTE"
	.sectionflags	@"SHF_NOTE_NV_CUINFO"
        /*0018*/ 	.short	0x0002
        /*001a*/ 	.short	0x0064
        /*001c*/ 	.short	0x0082
	.zero		2


//--------------------- .nv.info                  --------------------------
	.section	.nv.info,"",@"SHT_CUDA_INFO"
	.align	4


	//----- nvinfo : EIATTR_REGCOUNT
	.align		4
        /*0000*/ 	.byte	0x04, 0x2f
        /*0002*/ 	.short	(.L_1 - .L_0)
	.align		4
.L_0:
        /*0004*/ 	.word	index@(_Z6kernelPiS_S_PdS0_)
        /*0008*/ 	.word	0x00000040


	//----- nvinfo : EIATTR_FRAME_SIZE
	.align		4
.L_1:
        /*000c*/ 	.byte	0x04, 0x11
        /*000e*/ 	.short	(.L_3 - .L_2)
	.align		4
.L_2:
        /*0010*/ 	.word	index@($__internal_0_$__cuda_sm20_div_u64)
        /*0014*/ 	.word	0x00000000


	//----- nvinfo : EIATTR_FRAME_SIZE
	.align		4
.L_3:
        /*0018*/ 	.byte	0x04, 0x11
        /*001a*/ 	.short	(.L_5 - .L_4)
	.align		4
.L_4:
        /*001c*/ 	.word	index@(_Z6kernelPiS_S_PdS0_)
        /*0020*/ 	.word	0x00000000


	//----- nvinfo : EIATTR_MIN_STACK_SIZE
	.align		4
.L_5:
        /*0024*/ 	.byte	0x04, 0x12
        /*0026*/ 	.short	(.L_7 - .L_6)
	.align		4
.L_6:
        /*0028*/ 	.word	index@(_Z6kernelPiS_S_PdS0_)
        /*002c*/ 	.word	0x00000000
.L_7:


//--------------------- .nv.compat                --------------------------
	.section	.nv.compat,"",@"SHT_CUDA_COMPAT_INFO"
	.align	4
        /*0000*/ 	.byte	0x02, 0x09, 0x00, 0x00, 0x02, 0x02, 0x01, 0x00, 0x02, 0x05, 0x05, 0x00, 0x03, 0x07, 0x01, 0x01
        /*0010*/ 	.byte	0x02, 0x03, 0x00, 0x00, 0x02, 0x06, 0x01, 0x00, 0x04, 0x0b, 0x08, 0x00, 0x01, 0x00, 0x00, 0x00
        /*0020*/ 	.byte	0x00, 0x00, 0x00, 0x00


//--------------------- .nv.info._Z6kernelPiS_S_PdS0_ --------------------------
	.section	.nv.info._Z6kernelPiS_S_PdS0_,"",@"SHT_CUDA_INFO"
	.sectionflags	@""
	.align	4


	//----- nvinfo : EIATTR_CUDA_API_VERSION
	.align		4
        /*0000*/ 	.byte	0x04, 0x37
        /*0002*/ 	.short	(.L_9 - .L_8)
.L_8:
        /*0004*/ 	.word	0x00000082


	//----- nvinfo : EIATTR_KPARAM_INFO
	.align		4
.L_9:
        /*0008*/ 	.byte	0x04, 0x17
        /*000a*/ 	.short	(.L_11 - .L_10)
.L_10:
        /*000c*/ 	.word	0x00000000
        /*0010*/ 	.short	0x0004
        /*0012*/ 	.short	0x0020
        /*0014*/ 	.byte	0x00, 0xf5, 0x21, 0x00


	//----- nvinfo : EIATTR_KPARAM_INFO
	.align		4
.L_11:
        /*0018*/ 	.byte	0x04, 0x17
        /*001a*/ 	.short	(.L_13 - .L_12)
.L_12:
        /*001c*/ 	.word	0x00000000
        /*0020*/ 	.short	0x0003
        /*0022*/ 	.short	0x0018
        /*0024*/ 	.byte	0x00, 0xf5, 0x21, 0x00


	//----- nvinfo : EIATTR_KPARAM_INFO
	.align		4
.L_13:
        /*0028*/ 	.byte	0x04, 0x17
        /*002a*/ 	.short	(.L_15 - .L_14)
.L_14:
        /*002c*/ 	.word	0x00000000
        /*0030*/ 	.short	0x0002
        /*0032*/ 	.short	0x0010
        /*0034*/ 	.byte	0x00, 0xf5, 0x21, 0x00


	//----- nvinfo : EIATTR_KPARAM_INFO
	.align		4
.L_15:
        /*0038*/ 	.byte	0x04, 0x17
        /*003a*/ 	.short	(.L_17 - .L_16)
.L_16:
        /*003c*/ 	.word	0x00000000
        /*0040*/ 	.short	0x0001
        /*0042*/ 	.short	0x0008
        /*0044*/ 	.byte	0x00, 0xf5, 0x21, 0x00


	//----- nvinfo : EIATTR_KPARAM_INFO
	.align		4
.L_17:
        /*0048*/ 	.byte	0x04, 0x17
        /*004a*/ 	.short	(.L_19 - .L_18)
.L_18:
        /*004c*/ 	.word	0x00000000
        /*0050*/ 	.short	0x0000
        /*0052*/ 	.short	0x0000
        /*0054*/ 	.byte	0x00, 0xf5, 0x21, 0x00


	//----- nvinfo : EIATTR_SPARSE_MMA_MASK
	.align		4
.L_19:
        /*0058*/ 	.byte	0x03, 0x50
        /*005a*/ 	.short	0x0000


	//----- nvinfo : EIATTR_MAXREG_COUNT
	.align		4
        /*005c*/ 	.byte	0x03, 0x1b
        /*005e*/ 	.short	0x00ff


	//----- nvinfo : EIATTR_NUM_BARRIERS
	.align		4
        /*0060*/ 	.byte	0x02, 0x4c
        /*0062*/ 	.byte	0x01
	.zero		1


	//----- nvinfo : EIATTR_MERCURY_ISA_VERSION
	.align		4
        /*0064*/ 	.byte	0x03, 0x5f
        /*0066*/ 	.short	0x0101


	//----- nvinfo : EIATTR_VRC_CTA_INIT_COUNT
	.align		4
        /*0068*/ 	.byte	0x02, 0x4a
	.zero		1
	.zero		1


	//----- nvinfo : EIATTR_EXIT_INSTR_OFFSETS
	.align		4
        /*006c*/ 	.byte	0x04, 0x1c
        /*006e*/ 	.short	(.L_21 - .L_20)


	//   ....[0]....
.L_20:
        /*0070*/ 	.word	0x000018c0


	//----- nvinfo : EIATTR_CRS_STACK_SIZE
	.align		4
.L_21:
        /*0074*/ 	.byte	0x04, 0x1e
        /*0076*/ 	.short	(.L_23 - .L_22)
.L_22:
        /*0078*/ 	.word	0x00000000


	//----- nvinfo : EIATTR_CBANK_PARAM_SIZE
	.align		4
.L_23:
        /*007c*/ 	.byte	0x03, 0x19
        /*007e*/ 	.short	0x0028


	//----- nvinfo : EIATTR_PARAM_CBANK
	.align		4
        /*0080*/ 	.byte	0x04, 0x0a
        /*0082*/ 	.short	(.L_25 - .L_24)
	.align		4
.L_24:
        /*0084*/ 	.word	index@(.nv.constant0._Z6kernelPiS_S_PdS0_)
        /*0088*/ 	.short	0x0380
        /*008a*/ 	.short	0x0028


	//----- nvinfo : EIATTR_SW_WAR
	.align		4
.L_25:
        /*008c*/ 	.byte	0x04, 0x36
        /*008e*/ 	.short	(.L_27 - .L_26)
.L_26:
        /*0090*/ 	.word	0x00000008
.L_27:


//--------------------- .nv.callgraph             --------------------------
	.section	.nv.callgraph,"",@"SHT_CUDA_CALLGRAPH"
	.align	4
	.sectionentsize	8
	.align		4
        /*0000*/ 	.word	0x00000000
	.align		4
        /*0004*/ 	.word	0xffffffff
	.align		4
        /*0008*/ 	.word	0x00000000
	.align		4
        /*000c*/ 	.word	0xfffffffe
	.align		4
        /*0010*/ 	.word	0x00000000
	.align		4
        /*0014*/ 	.word	0xfffffffd
	.align		4
        /*0018*/ 	.word	0x00000000
	.align		4
        /*001c*/ 	.word	0xfffffffc


//--------------------- .text._Z6kernelPiS_S_PdS0_ --------------------------
	.section	.text._Z6kernelPiS_S_PdS0_,"ax",@progbits
	.align	128
        .global         _Z6kernelPiS_S_PdS0_
        .type           _Z6kernelPiS_S_PdS0_,@function
        .size           _Z6kernelPiS_S_PdS0_,(.L_x_14 - _Z6kernelPiS_S_PdS0_)
        .other          _Z6kernelPiS_S_PdS0_,@"STO_CUDA_ENTRY STV_DEFAULT"
_Z6kernelPiS_S_PdS0_:
.text._Z6kernelPiS_S_PdS0_:
[----:B------:R-:W-:Y:S08]  /*0000*/  LDC R1, c[0x0][0x37c] ;  /* 0x0000df00ff017b82 */ /* 0x000ff00000000800 */
[----:B------:R-:W0:Y:S01]  /*0010*/  LDC.64 R4, c[0x0][0x380] ;  /* 0x0000e000ff047b82 */ /* 0x000e220000000a00 */
[----:B------:R-:W0:Y:S02]  /*0020*/  LDCU.64 UR12, c[0x0][0x358] ;  /* 0x00006b00ff0c77ac */ /* 0x000e240008000a00 */
[----:B0-----:R-:W2:Y:S01]  /*0030*/  LDG.E R4, desc[UR12][R4.64] ;  /* 0x0000000c04047981 */ /* 0x001ea2000c1e1900 */
[----:B------:R-:W0:Y:S04]  /*0040*/  LDCU UR7, c[0x0][0x364] ;  /* 0x00006c80ff0777ac */ /* 0x000e280008000800 */
[----:B------:R-:W1:Y:S01]  /*0050*/  S2UR UR8, SR_CTAID.X ;  /* 0x00000000000879c3 */ /* 0x000e620000002500 */
[----:B------:R-:W-:Y:S01]  /*0060*/  CS2R R22, SRZ ;  /* 0x0000000000167805 */ /* 0x000fe2000001ff00 */
[----:B------:R-:W3:Y:S01]  /*0070*/  S2R R2, SR_TID.X ;  /* 0x0000000000027919 */ /* 0x000ee20000002100 */
[----:B------:R-:W0:Y:S01]  /*0080*/  LDCU UR11, c[0x0][0x360] ;  /* 0x00006c00ff0b77ac */ /* 0x000e220008000800 */
[----:B------:R-:W4:Y:S01]  /*0090*/  S2R R3, SR_TID.Y ;  /* 0x0000000000037919 */ /* 0x000f220000002200 */
[----:B0-----:R-:W-:Y:S01]  /*00a0*/  UIMAD UR6, UR7, UR11, URZ ;  /* 0x0000000b070672a4 */ /* 0x001fe2000f8e02ff */
[----:B--2---:R-:W-:-:S13]  /*00b0*/  R2UR UR10, R4 ;  /* 0x00000000040a72ca */ /* 0x004fda00000e0000 */
[----:B---3--:R-:W-:-:S13]  /*00c0*/  ISETP.GE.AND P0, PT, R2, UR10, PT ;  /* 0x0000000a02007c0c */ /* 0x008fda000bf06270 */
[----:B-1--4-:R-:W-:Y:S05]  /*00d0*/  @P0 BRA `(.L_x_0) ;  /* 0x0000001400600947 */ /* 0x012fea0003800000 */
[----:B------:R-:W0:Y:S02]  /*00e0*/  LDC.64 R4, c[0x0][0x388] ;  /* 0x0000e200ff047b82 */ /* 0x000e240000000a00 */
[----:B0-----:R-:W2:Y:S01]  /*00f0*/  LDG.E R0, desc[UR12][R4.64] ;  /* 0x0000000c04007981 */ /* 0x001ea2000c1e1900 */
[----:B------:R-:W-:Y:S01]  /*0100*/  IADD3 R9, P0, PT, R3, UR7, RZ ;  /* 0x0000000703097c10 */ /* 0x000fe2000ff1e0ff */
[----:B------:R-:W-:Y:S04]  /*0110*/  BSSY.RECONVERGENT B0, `(.L_x_1) ;  /* 0x0000024000007945 */ /* 0x000fe80003800200 */
[----:B------:R-:W-:Y:S01]  /*0120*/  IMAD.X R8, RZ, RZ, RZ, P0 ;  /* 0x000000ffff087224 */ /* 0x000fe200000e06ff */
[----:B--2---:R-:W-:Y:S02]  /*0130*/  ISETP.GT.U32.AND P1, PT, R9, R0, PT ;  /* 0x000000000900720c */ /* 0x004fe40003f24070 */
[----:B------:R-:W-:-:S02]  /*0140*/  SHF.R.S32.HI R3, RZ, 0x1f, R0 ;  /* 0x0000001fff037819 */ /* 0x000fc40000011400 */
[CC--:B------:R-:W-:Y:S02]  /*0150*/  ISETP.GE.U32.AND P0, PT, R9.reuse, R0.reuse, PT ;  /* 0x000000000900720c */ /* 0x0c0fe40003f06070 */
[CC--:B------:R-:W-:Y:S02]  /*0160*/  ISETP.GT.AND.EX P1, PT, R8.reuse, R3.reuse, PT, P1 ;  /* 0x000000030800720c */ /* 0x0c0fe40003f24310 */
[CC--:B------:R-:W-:Y:S02]  /*0170*/  ISETP.GE.AND.EX P0, PT, R8.reuse, R3.reuse, PT, P0 ;  /* 0x000000030800720c */ /* 0x0c0fe40003f06300 */
[----:B------:R-:W-:Y:S02]  /*0180*/  SEL R7, R9, R0, P1 ;  /* 0x0000000009077207 */ /* 0x000fe40000800000 */
[----:B------:R-:W-:Y:S02]  /*0190*/  SEL R6, RZ, 0x1, P0 ;  /* 0x00000001ff067807 */ /* 0x000fe40000000000 */
[----:B------:R-:W-:-:S02]  /*01a0*/  SEL R14, R8, R3, P1 ;  /* 0x00000003080e7207 */ /* 0x000fc40000800000 */
[----:B------:R-:W-:-:S04]  /*01b0*/  IADD3 R5, P0, P1, R7, -R9, -R6 ;  /* 0x8000000907057210 */ /* 0x000fc8000791e806 */
[----:B------:R-:W-:-:S04]  /*01c0*/  IADD3.X R14, PT, PT, R14, -0x1, ~R8, P0, P1 ;  /* 0xffffffff0e0e7810 */ /* 0x000fc800007e2c08 */
[----:B------:R-:W-:-:S13]  /*01d0*/  ISETP.NE.U32.AND P0, PT, R14, RZ, PT ;  /* 0x000000ff0e00720c */ /* 0x000fda0003f05070 */
[----:B------:R-:W-:Y:S05]  /*01e0*/  @P0 BRA `(.L_x_2) ;  /* 0x0000000000500947 */ /* 0x000fea0003800000 */
[----:B------:R-:W0:Y:S01]  /*01f0*/  I2F.U32.RP R4, UR7 ;  /* 0x0000000700047d06 */ /* 0x000e220008209000 */
[----:B------:R-:W-:Y:S01]  /*0200*/  ISETP.NE.U32.AND P2, PT, RZ, UR7, PT ;  /* 0x00000007ff007c0c */ /* 0x000fe2000bf45070 */
[----:B------:R-:W-:-:S06]  /*0210*/  IMAD.MOV.U32 R25, RZ, RZ, RZ ;  /* 0x000000ffff197224 */ /* 0x000fcc00078e00ff */
[----:B0-----:R-:W0:Y:S02]  /*0220*/  MUFU.RCP R4, R4 ;  /* 0x0000000400047308 */ /* 0x001e240000001000 */
[----:B0-----:R-:W-:-:S06]  /*0230*/  VIADD R6, R4, 0xffffffe ;  /* 0x0ffffffe04067836 */ /* 0x001fcc0000000000 */
[----:B------:R0:W1:Y:S02]  /*0240*/  F2I.FTZ.U32.TRUNC.NTZ R7, R6 ;  /* 0x0000000600077305 */ /* 0x000064000021f000 */
[----:B0-----:R-:W-:Y:S02]  /*0250*/  IMAD.MOV.U32 R6, RZ, RZ, RZ ;  /* 0x000000ffff067224 */ /* 0x001fe400078e00ff */
[----:B-1----:R-:W-:-:S04]  /*0260*/  IMAD.MOV R9, RZ, RZ, -R7 ;  /* 0x000000ffff097224 */ /* 0x002fc800078e0a07 */
[----:B------:R-:W-:-:S04]  /*0270*/  IMAD R9, R9, UR7, RZ ;  /* 0x0000000709097c24 */ /* 0x000fc8000f8e02ff */
[----:B------:R-:W-:-:S06]  /*0280*/  IMAD.HI.U32 R8, R7, R9, R6 ;  /* 0x0000000907087227 */ /* 0x000fcc00078e0006 */
[----:B------:R-:W-:-:S04]  /*0290*/  IMAD.HI.U32 R24, R8, R5, RZ ;  /* 0x0000000508187227 */ /* 0x000fc800078e00ff */
[----:B------:R-:W-:-:S04]  /*02a0*/  IMAD.MOV R8, RZ, RZ, -R24 ;  /* 0x000000ffff087224 */ /* 0x000fc800078e0a18 */
[----:B------:R-:W-:-:S05]  /*02b0*/  IMAD R5, R8, UR7, R5 ;  /* 0x0000000708057c24 */ /* 0x000fca000f8e0205 */
[----:B------:R-:W-:-:S13]  /*02c0*/  ISETP.GE.U32.AND P0, PT, R5, UR7, PT ;  /* 0x0000000705007c0c */ /* 0x000fda000bf06070 */
[----:B------:R-:W-:Y:S02]  /*02d0*/  @P0 VIADD R5, R5, -UR7 ;  /* 0x8000000705050c36 */ /* 0x000fe40008000000 */
[----:B------:R-:W-:-:S03]  /*02e0*/  @P0 VIADD R24, R24, 0x1 ;  /* 0x0000000118180836 */ /* 0x000fc60000000000 */
[----:B------:R-:W-:-:S13]  /*02f0*/  ISETP.GE.U32.AND P1, PT, R5, UR7, PT ;  /* 0x0000000705007c0c */ /* 0x000fda000bf26070 */
[----:B------:R-:W-:Y:S01]  /*0300*/  @P1 VIADD R24, R24, 0x1 ;  /* 0x0000000118181836 */ /* 0x000fe20000000000 */
[----:B------:R-:W-:Y:S01]  /*0310*/  @!P2 LOP3.LUT R24, RZ, UR7, RZ, 0x33, !PT ;  /* 0x00000007ff18ac12 */ /* 0x000fe2000f8e33ff */
[----:B------:R-:W-:Y:S06]  /*0320*/  BRA `(.L_x_3) ;  /* 0x0000000000087947 */ /* 0x000fec0003800000 */
.L_x_2:
[----:B------:R-:W-:-:S07]  /*0330*/  MOV R4, 0x350 ;  /* 0x0000035000047802 */ /* 0x000fce0000000f00 */
[----:B------:R-:W-:Y:S05]  /*0340*/  CALL.REL.NOINC `($__internal_0_$__cuda_sm20_div_u64) ;  /* 0x0000001400607944 */ /* 0x000fea0003c00000 */
.L_x_3:
[----:B------:R-:W-:Y:S05]  /*0350*/  BSYNC.RECONVERGENT B0 ;  /* 0x0000000000007941 */ /* 0x000fea0003800200 */
.L_x_1:
[C---:B------:R-:W-:Y:S01]  /*0360*/  SHF.L.U64.HI R4, R0.reuse, 0x2, R3 ;  /* 0x0000000200047819 */ /* 0x040fe20000010203 */
[C---:B------:R-:W-:Y:S01]  /*0370*/  IMAD.SHL.U32 R6, R0.reuse, 0x2, RZ ;  /* 0x0000000200067824 */ /* 0x040fe200078e00ff */
[----:B------:R-:W-:Y:S01]  /*0380*/  SHF.L.U32 R5, R0, 0x2, RZ ;  /* 0x0000000200057819 */ /* 0x000fe200000006ff */
[----:B------:R-:W-:Y:S01]  /*0390*/  IMAD.MOV.U32 R7, RZ, RZ, RZ ;  /* 0x000000ffff077224 */ /* 0x000fe200078e00ff */
[----:B------:R-:W-:-:S07]  /*03a0*/  CS2R R22, SRZ ;  /* 0x0000000000167805 */ /* 0x000fce000001ff00 */
.L_x_10:
[----:B------:R-:W0:Y:S02]  /*03b0*/  S2R R19, SR_TID.Y ;  /* 0x0000000000137919 */ /* 0x000e240000002200 */
[----:B0-----:R-:W-:-:S13]  /*03c0*/  ISETP.GE.AND P0, PT, R19, R0, PT ;  /* 0x000000001300720c */ /* 0x001fda0003f06270 */
[----:B------:R-:W-:Y:S05]  /*03d0*/  @P0 BRA `(.L_x_4) ;  /* 0x0000001000800947 */ /* 0x000fea0003800000 */
[----:B------:R-:W-:Y:S02]  /*03e0*/  IADD3 R13, P1, PT, R19, UR7, RZ ;  /* 0x00000007130d7c10 */ /* 0x000fe4000ff3e0ff */
[----:B------:R-:W-:Y:S02]  /*03f0*/  SHF.R.S32.HI R11, RZ, 0x1f, R6 ;  /* 0x0000001fff0b7819 */ /* 0x000fe40000011406 */
[----:B------:R-:W-:Y:S01]  /*0400*/  ISETP.GE.U32.AND P0, PT, R13, R0, PT ;  /* 0x000000000d00720c */ /* 0x000fe20003f06070 */
[----:B------:R-:W-:-:S05]  /*0410*/  IMAD.X R10, RZ, RZ, RZ, P1 ;  /* 0x000000ffff0a7224 */ /* 0x000fca00008e06ff */
[----:B------:R-:W-:-:S04]  /*0420*/  ISETP.GE.AND.EX P0, PT, R10, R3, PT, P0 ;  /* 0x000000030a00720c */ /* 0x000fc80003f06300 */
[----:B------:R-:W-:-:S05]  /*0430*/  SEL R9, RZ, 0xffffffff, P0 ;  /* 0xffffffffff097807 */ /* 0x000fca0000000000 */
[----:B------:R-:W-:Y:S02]  /*0440*/  IMAD.IADD R8, R24, 0x1, R9 ;  /* 0x0000000118087824 */ /* 0x000fe400078e0209 */
[----:B------:R-:W-:-:S03]  /*0450*/  IMAD.MOV.U32 R9, RZ, RZ, R19 ;  /* 0x000000ffff097224 */ /* 0x000fc600078e0013 */
[----:B------:R-:W-:-:S04]  /*0460*/  LOP3.LUT R8, R8, 0x1, RZ, 0xc0, !PT ;  /* 0x0000000108087812 */ /* 0x000fc800078ec0ff */
[----:B------:R-:W-:Y:S01]  /*0470*/  ISETP.NE.U32.AND P1, PT, R8, 0x1, PT ;  /* 0x000000010800780c */ /* 0x000fe20003f25070 */
[----:B------:R-:W-:-:S03]  /*0480*/  IMAD.MOV.U32 R8, RZ, RZ, RZ ;  /* 0x000000ffff087224 */ /* 0x000fc600078e00ff */
[----:B------:R-:W-:-:S13]  /*0490*/  ISETP.NE.U32.AND.EX P1, PT, RZ, RZ, PT, P1 ;  /* 0x000000ffff00720c */ /* 0x000fda0003f25110 */
[----:B------:R-:W-:Y:S05]  /*04a0*/  @!P1 BRA `(.L_x_5) ;  /* 0x0000000400349947 */ /* 0x000fea0003800000 */
[----:B------:R-:W-:-:S04]  /*04b0*/  ISETP.NE.U32.AND P1, PT, R2, UR8, PT ;  /* 0x0000000802007c0c */ /* 0x000fc8000bf25070 */
[----:B------:R-:W-:-:S13]  /*04c0*/  ISETP.NE.AND.EX P1, PT, R7, RZ, PT, P1 ;  /* 0x000000ff0700720c */ /* 0x000fda0003f25310 */
[----:B------:R-:W-:Y:S05]  /*04d0*/  @!P1 BRA `(.L_x_6) ;  /* 0x0000000400189947 */ /* 0x000fea0003800000 */
[----:B------:R-:W0:Y:S02]  /*04e0*/  LDCU.64 UR4, c[0x0][0x390] ;  /* 0x00007200ff0477ac */ /* 0x000e240008000a00 */
[----:B0-----:R-:W-:-:S04]  /*04f0*/  LEA R16, P1, R19, UR4, 0x2 ;  /* 0x0000000413107c11 */ /* 0x001fc8000f8210ff */
[----:B------:R-:W-:-:S05]  /*0500*/  LEA.HI.X R17, R19, UR5, RZ, 0x2, P1 ;  /* 0x0000000513117c11 */ /* 0x000fca00088f14ff */
[----:B------:R-:W2:Y:S01]  /*0510*/  LDG.E R8, desc[UR12][R16.64] ;  /* 0x0000000c10087981 */ /* 0x000ea2000c1e1900 */
[----:B------:R-:W-:Y:S02]  /*0520*/  USHF.R.S32.HI UR4, URZ, 0x1f, UR10 ;  /* 0x0000001fff047899 */ /* 0x000fe4000801140a */
[C---:B------:R-:W-:Y:S01]  /*0530*/  IMAD.WIDE.U32 R14, R19.reuse, UR10, RZ ;  /* 0x0000000a130e7c25 */ /* 0x040fe2000f8e00ff */
[-C--:B------:R-:W-:Y:S02]  /*0540*/  IADD3 R21, P3, PT, R0, R19.reuse, RZ ;  /* 0x0000001300157210 */ /* 0x080fe40007f7e0ff */
[----:B------:R-:W-:Y:S01]  /*0550*/  IADD3 R12, P2, PT, R6, R19, RZ ;  /* 0x00000013060c7210 */ /* 0x000fe20007f5e0ff */
[----:B------:R-:W-:-:S03]  /*0560*/  IMAD R20, R19, UR4, R15 ;  /* 0x0000000413147c24 */ /* 0x000fc6000f8e020f */
[----:B------:R-:W-:Y:S01]  /*0570*/  IADD3.X R28, PT, PT, RZ, R11, RZ, P2, !PT ;  /* 0x0000000bff1c7210 */ /* 0x000fe200017fe4ff */
[----:B------:R-:W-:Y:S01]  /*0580*/  IMAD.X R19, RZ, RZ, R3, P3 ;  /* 0x000000ffff137224 */ /* 0x000fe200018e0603 */
[----:B--2---:R-:W-:-:S13]  /*0590*/  ISETP.NE.AND P1, PT, R8, RZ, PT ;  /* 0x000000ff0800720c */ /* 0x004fda0003f25270 */
[----:B------:R-:W0:Y:S01]  /*05a0*/  @P1 LDC.64 R26, c[0x0][0x398] ;  /* 0x0000e600ff1a1b82 */ /* 0x000e220000000a00 */
[----:B------:R-:W-:Y:S02]  /*05b0*/  @P1 IADD3 R9, P4, PT, R14, UR8, RZ ;  /* 0x000000080e091c10 */ /* 0x000fe4000ff9e0ff */
[----:B------:R-:W-:-:S03]  /*05c0*/  @P1 IADD3 R15, P5, PT, R2, R14, RZ ;  /* 0x0000000e020f1210 */ /* 0x000fc60007fbe0ff */
[--C-:B------:R-:W-:Y:S02]  /*05d0*/  @P1 IMAD.X R18, RZ, RZ, R20.reuse, P4 ;  /* 0x000000ffff121224 */ /* 0x100fe400020e0614 */
[----:B------:R-:W-:Y:S01]  /*05e0*/  @P1 IMAD.X R20, R7, 0x1, R20, P5 ;  /* 0x0000000107141824 */ /* 0x000fe200028e0614 */
[-C--:B0-----:R-:W-:Y:S02]  /*05f0*/  @P1 LEA R8, P4, R9, R26.reuse, 0x3 ;  /* 0x0000001a09081211 */ /* 0x081fe400078818ff */
[----:B------:R-:W-:Y:S01]  /*0600*/  @P1 LEA R14, P2, R15, R26, 0x3 ;  /* 0x0000001a0f0e1211 */ /* 0x000fe200078418ff */
[----:B------:R-:W-:Y:S01]  /*0610*/  IMAD R26, R19, UR10, RZ ;  /* 0x0000000a131a7c24 */ /* 0x000fe2000f8e02ff */
[-C--:B------:R-:W-:Y:S01]  /*0620*/  @P1 LEA.HI.X R9, R9, R27.reuse, R18, 0x3, P4 ;  /* 0x0000001b09091211 */ /* 0x080fe200020f1c12 */
[----:B------:R-:W-:Y:S01]  /*0630*/  IMAD R19, R28, UR10, RZ ;  /* 0x0000000a1c137c24 */ /* 0x000fe2000f8e02ff */
[----:B------:R-:W-:Y:S01]  /*0640*/  @P1 LEA.HI.X R15, R15, R27, R20, 0x3, P2 ;  /* 0x0000001b0f0f1211 */ /* 0x000fe200010f1c14 */
[----:B------:R-:W-:Y:S01]  /*0650*/  IMAD R27, R21, UR4, R26 ;  /* 0x00000004151b7c24 */ /* 0x000fe2000f8e021a */
[----:B------:R-:W-:Y:S01]  /*0660*/  IADD3 R18, P3, PT, R5, R16, RZ ;  /* 0x0000001005127210 */ /* 0x000fe20007f7e0ff */
[----:B------:R-:W-:Y:S01]  /*0670*/  IMAD R33, R12, UR4, R19 ;  /* 0x000000040c217c24 */ /* 0x000fe2000f8e0213 */
[----:B------:R-:W-:Y:S05]  /*0680*/  WARPSYNC.ALL ;  /* 0x0000000000007948 */ /* 0x000fea0003800000 */
[----:B------:R-:W2:Y:S01]  /*0690*/  @P1 LDG.E.64 R8, desc[UR12][R8.64] ;  /* 0x0000000c08081981 */ /* 0x000ea2000c1e1b00 */
[----:B------:R-:W-:-:S03]  /*06a0*/  IMAD.X R19, R4, 0x1, R17, P3 ;  /* 0x0000000104137824 */ /* 0x000fc600018e0611 */
[----:B------:R-:W2:Y:S01]  /*06b0*/  @P1 LDG.E.64 R14, desc[UR12][R14.64] ;  /* 0x0000000c0e0e1981 */ /* 0x000ea2000c1e1b00 */
[----:B------:R-:W-:Y:S06]  /*06c0*/  BAR.SYNC.DEFER_BLOCKING 0x0 ;  /* 0x0000000000007b1d */ /* 0x000fec0000010000 */
[----:B------:R-:W3:Y:S01]  /*06d0*/  LDG.E R18, desc[UR12][R18.64] ;  /* 0x0000000c12127981 */ /* 0x000ee2000c1e1900 */
[----:B------:R-:W-:-:S04]  /*06e0*/  IMAD.WIDE.U32 R20, R21, UR10, RZ ;  /* 0x0000000a15147c25 */ /* 0x000fc8000f8e00ff */
[----:B------:R-:W-:Y:S01]  /*06f0*/  IMAD.IADD R26, R21, 0x1, R27 ;  /* 0x00000001151a7824 */ /* 0x000fe200078e021b */
[----:B---3--:R-:W-:-:S13]  /*0700*/  ISETP.NE.AND P2, PT, R18, RZ, PT ;  /* 0x000000ff1200720c */ /* 0x008fda0003f45270 */
[----:B------:R-:W0:Y:S01]  /*0710*/  @P2 LDC.64 R28, c[0x0][0x398] ;  /* 0x0000e600ff1c2b82 */ /* 0x000e220000000a00 */
[----:B------:R-:W-:Y:S02]  /*0720*/  @P2 IADD3 R27, P3, PT, R20, UR8, RZ ;  /* 0x00000008141b2c10 */ /* 0x000fe4000ff7e0ff */
[----:B------:R-:W-:-:S03]  /*0730*/  @P2 IADD3 R20, P4, PT, R2, R20, RZ ;  /* 0x0000001402142210 */ /* 0x000fc60007f9e0ff */
[--C-:B------:R-:W-:Y:S02]  /*0740*/  @P2 IMAD.X R30, RZ, RZ, R26.reuse, P3 ;  /* 0x000000ffff1e2224 */ /* 0x100fe400018e061a */
[----:B------:R-:W-:Y:S01]  /*0750*/  @P2 IMAD.X R21, R7, 0x1, R26, P4 ;  /* 0x0000000107152824 */ /* 0x000fe200020e061a */
[CC--:B0-----:R-:W-:Y:S02]  /*0760*/  @P2 LEA R26, P3, R27.reuse, R28.reuse, 0x3 ;  /* 0x0000001c1b1a2211 */ /* 0x0c1fe400078618ff */
[C---:B------:R-:W-:Y:S02]  /*0770*/  @P2 LEA R28, P4, R20.reuse, R28, 0x3 ;  /* 0x0000001c141c2211 */ /* 0x040fe400078818ff */
[-C--:B------:R-:W-:Y:S02]  /*0780*/  @P2 LEA.HI.X R27, R27, R29.reuse, R30, 0x3, P3 ;  /* 0x0000001d1b1b2211 */ /* 0x080fe400018f1c1e */
[----:B------:R-:W-:Y:S01]  /*0790*/  @P2 LEA.HI.X R29, R20, R29, R21, 0x3, P4 ;  /* 0x0000001d141d2211 */ /* 0x000fe200020f1c15 */
[----:B------:R-:W-:-:S02]  /*07a0*/  IMAD.WIDE R20, R6, 0x4, R16 ;  /* 0x0000000406147825 */ /* 0x000fc400078e0210 */
[----:B------:R0:W3:Y:S04]  /*07b0*/  @P2 LDG.E.64 R16, desc[UR12][R26.64] ;  /* 0x0000000c1a102981 */ /* 0x0000e8000c1e1b00 */
[----:B------:R1:W3:Y:S01]  /*07c0*/  @P2 LDG.E.64 R18, desc[UR12][R28.64] ;  /* 0x0000000c1c122981 */ /* 0x0002e2000c1e1b00 */
[----:B------:R-:W-:Y:S06]  /*07d0*/  BAR.SYNC.DEFER_BLOCKING 0x0 ;  /* 0x0000000000007b1d */ /* 0x000fec0000010000 */
[----:B------:R-:W4:Y:S01]  /*07e0*/  LDG.E R20, desc[UR12][R20.64] ;  /* 0x0000000c14147981 */ /* 0x000f22000c1e1900 */
[----:B------:R-:W-:-:S04]  /*07f0*/  IMAD.WIDE.U32 R30, R12, UR10, RZ ;  /* 0x0000000a0c1e7c25 */ /* 0x000fc8000f8e00ff */
[----:B------:R-:W-:Y:S01]  /*0800*/  IMAD.IADD R12, R31, 0x1, R33 ;  /* 0x000000011f0c7824 */ /* 0x000fe200078e0221 */
[----:B----4-:R-:W-:-:S13]  /*0810*/  ISETP.NE.AND P3, PT, R20, RZ, PT ;  /* 0x000000ff1400720c */ /* 0x010fda0003f65270 */
[----:B------:R-:W0:Y:S01]  /*0820*/  @P3 LDC.64 R34, c[0x0][0x398] ;  /* 0x0000e600ff223b82 */ /* 0x000e220000000a00 */
[----:B------:R-:W-:Y:S02]  /*0830*/  @P3 IADD3 R31, P4, PT, R30, UR8, RZ ;  /* 0x000000081e1f3c10 */ /* 0x000fe4000ff9e0ff */
[----:B------:R-:W-:-:S03]  /*0840*/  @P3 IADD3 R30, P5, PT, R2, R30, RZ ;  /* 0x0000001e021e3210 */ /* 0x000fc60007fbe0ff */
[--C-:B------:R-:W-:Y:S02]  /*0850*/  @P3 IMAD.X R32, RZ, RZ, R12.reuse, P4 ;  /* 0x000000ffff203224 */ /* 0x100fe400020e060c */
[----:B------:R-:W-:Y:S01]  /*0860*/  @P3 IMAD.X R12, R7, 0x1, R12, P5 ;  /* 0x00000001070c3824 */ /* 0x000fe200028e060c */
[CC--:B0-----:R-:W-:Y:S02]  /*0870*/  @P3 LEA R26, P5, R30.reuse, R34.reuse, 0x3 ;  /* 0x000000221e1a3211 */ /* 0x0c1fe400078a18ff */
[C---:B-1----:R-:W-:Y:S02]  /*0880*/  @P3 LEA R28, P4, R31.reuse, R34, 0x3 ;  /* 0x000000221f1c3211 */ /* 0x042fe400078818ff */
[-C--:B------:R-:W-:Y:S02]  /*0890*/  @P3 LEA.HI.X R27, R30, R35.reuse, R12, 0x3, P5 ;  /* 0x000000231e1b3211 */ /* 0x080fe400028f1c0c */
[----:B------:R-:W-:-:S04]  /*08a0*/  @P3 LEA.HI.X R29, R31, R35, R32, 0x3, P4 ;  /* 0x000000231f1d3211 */ /* 0x000fc800020f1c20 */
[----:B------:R-:W4:Y:S04]  /*08b0*/  @P3 LDG.E.64 R26, desc[UR12][R26.64] ;  /* 0x0000000c1a1a3981 */ /* 0x000f28000c1e1b00 */
[----:B------:R-:W4:Y:S01]  /*08c0*/  @P3 LDG.E.64 R20, desc[UR12][R28.64] ;  /* 0x0000000c1c143981 */ /* 0x000f22000c1e1b00 */
[----:B--2---:R-:W-:Y:S02]  /*08d0*/  @P1 DADD R8, R8, -R14 ;  /* 0x0000000008081229 */ /* 0x004fe4000000080e */
[----:B---3--:R-:W-:-:S06]  /*08e0*/  @P2 DADD R16, R16, -R18 ;  /* 0x0000000010102229 */ /* 0x008fcc0000000812 */
[----:B------:R-:W-:-:S08]  /*08f0*/  @P1 DFMA R22, R8, R8, R22 ;  /* 0x000000080816122b */ /* 0x000fd00000000016 */
[----:B------:R-:W-:Y:S01]  /*0900*/  @P2 DFMA R22, R16, R16, R22 ;  /* 0x000000101016222b */ /* 0x000fe20000000016 */
[----:B------:R-:W-:Y:S06]  /*0910*/  BAR.SYNC.DEFER_BLOCKING 0x0 ;  /* 0x0000000000007b1d */ /* 0x000fec0000010000 */
[----:B----4-:R-:W-:-:S08]  /*0920*/  @P3 DADD R20, R20, -R26 ;  /* 0x0000000014143229 */ /* 0x010fd0000000081a */
[----:B------:R-:W-:-:S11]  /*0930*/  @P3 DFMA R22, R20, R20, R22 ;  /* 0x000000141416322b */ /* 0x000fd60000000016 */
.L_x_6:
[----:B------:R-:W-:Y:S05]  /*0940*/  WARPSYNC.ALL ;  /* 0x0000000000007948 */ /* 0x000fea0003800000 */
[----:B------:R-:W-:Y:S01]  /*0950*/  BAR.SYNC.DEFER_BLOCKING 0x0 ;  /* 0x0000000000007b1d */ /* 0x000fe20000010000 */
[----:B------:R-:W-:Y:S01]  /*0960*/  MOV R9, R13 ;  /* 0x0000000d00097202 */ /* 0x000fe20000000f00 */
[----:B------:R-:W-:-:S07]  /*0970*/  IMAD.MOV.U32 R8, RZ, RZ, R10 ;  /* 0x000000ffff087224 */ /* 0x000fce00078e000a */
.L_x_5:
[----:B------:R-:W-:-:S04]  /*0980*/  SEL R13, RZ, 0xffffffff, P0 ;  /* 0xffffffffff0d7807 */ /* 0x000fc80000000000 */
[----:B------:R-:W-:-:S04]  /*0990*/  ISETP.NE.U32.AND P0, PT, R24, R13, PT ;  /* 0x0000000d1800720c */ /* 0x000fc80003f05070 */
[----:B------:R-:W-:-:S13]  /*09a0*/  ISETP.NE.AND.EX P0, PT, R25, R13, PT, P0 ;  /* 0x0000000d1900720c */ /* 0x000fda0003f05300 */
[----:B------:R-:W-:Y:S05]  /*09b0*/  @!P0 BRA `(.L_x_4) ;  /* 0x0000000c00088947 */ /* 0x000fea0003800000 */
[----:B------:R-:W-:Y:S01]  /*09c0*/  USHF.R.S32.HI UR9, URZ, 0x1f, UR10 ;  /* 0x0000001fff097899 */ /* 0x000fe2000801140a */
[-C--:B------:R-:W-:Y:S01]  /*09d0*/  IADD3 R41, P1, PT, R0, R9.reuse, RZ ;  /* 0x0000000900297210 */ /* 0x080fe20007f3e0ff */
[----:B------:R-:W-:Y:S01]  /*09e0*/  UMOV UR4, UR8 ;  /* 0x0000000800047c82 */ /* 0x000fe20008000000 */
[----:B------:R-:W-:Y:S01]  /*09f0*/  IADD3 R19, P0, PT, R6, R9, RZ ;  /* 0x0000000906137210 */ /* 0x000fe20007f1e0ff */
[----:B------:R-:W-:Y:S01]  /*0a00*/  UMOV UR5, URZ ;  /* 0x000000ff00057c82 */ /* 0x000fe20008000000 */
[----:B------:R-:W-:Y:S01]  /*0a10*/  IMAD.MOV.U32 R20, RZ, RZ, R2 ;  /* 0x000000ffff147224 */ /* 0x000fe200078e0002 */
[----:B------:R-:W0:Y:S01]  /*0a20*/  LDCU.64 UR14, c[0x0][0x390] ;  /* 0x00007200ff0e77ac */ /* 0x000e220008000a00 */
[----:B------:R-:W-:Y:S01]  /*0a30*/  IMAD.X R51, R3, 0x1, R8, P1 ;  /* 0x0000000103337824 */ /* 0x000fe200008e0608 */
[C---:B------:R-:W-:Y:S01]  /*0a40*/  IADD3 R43, P1, PT, R41.reuse, UR7, RZ ;  /* 0x00000007292b7c10 */ /* 0x040fe2000ff3e0ff */
[----:B------:R-:W-:Y:S02]  /*0a50*/  IMAD R14, R41, UR9, RZ ;  /* 0x00000009290e7c24 */ /* 0x000fe4000f8e02ff */
[----:B------:R-:W-:-:S02]  /*0a60*/  IMAD.MOV.U32 R21, RZ, RZ, R7 ;  /* 0x000000ffff157224 */ /* 0x000fc400078e0007 */
[----:B------:R-:W-:Y:S02]  /*0a70*/  IMAD R15, R9, UR9, RZ ;  /* 0x00000009090f7c24 */ /* 0x000fe4000f8e02ff */
[----:B------:R-:W-:Y:S01]  /*0a80*/  IMAD.X R11, R11, 0x1, R8, P0 ;  /* 0x000000010b0b7824 */ /* 0x000fe200000e0608 */
[----:B------:R-:W-:Y:S01]  /*0a90*/  IADD3 R31, P0, PT, R19, UR7, RZ ;  /* 0x00000007131f7c10 */ /* 0x000fe2000ff1e0ff */
[----:B------:R-:W-:Y:S02]  /*0aa0*/  IMAD.U32 R34, RZ, RZ, UR4 ;  /* 0x00000004ff227e24 */ /* 0x000fe4000f8e00ff */
[----:B------:R-:W-:Y:S01]  /*0ab0*/  IMAD.U32 R35, RZ, RZ, UR5 ;  /* 0x00000005ff237e24 */ /* 0x000fe2000f8e00ff */
[----:B------:R-:W1:Y:S01]  /*0ac0*/  LDCU.64 UR4, c[0x0][0x398] ;  /* 0x00007300ff0477ac */ /* 0x000e620008000a00 */
[----:B------:R-:W-:Y:S01]  /*0ad0*/  IMAD R45, R51, UR10, R14 ;  /* 0x0000000a332d7c24 */ /* 0x000fe2000f8e020e */
[----:B------:R-:W-:Y:S01]  /*0ae0*/  IADD3.X R51, PT, PT, RZ, R51, RZ, P1, !PT ;  /* 0x00000033ff337210 */ /* 0x000fe20000ffe4ff */
[----:B------:R-:W-:-:S02]  /*0af0*/  IMAD R10, R19, UR9, RZ ;  /* 0x00000009130a7c24 */ /* 0x000fc4000f8e02ff */
[----:B------:R-:W-:Y:S02]  /*0b00*/  IMAD R16, R43, UR9, RZ ;  /* 0x000000092b107c24 */ /* 0x000fe4000f8e02ff */
[----:B------:R-:W-:-:S04]  /*0b10*/  IMAD.WIDE.U32 R12, R9, UR10, R20 ;  /* 0x0000000a090c7c25 */ /* 0x000fc8000f8e0014 */
[----:B------:R-:W-:Y:S02]  /*0b20*/  IMAD R27, R8, UR10, R15 ;  /* 0x0000000a081b7c24 */ /* 0x000fe4000f8e020f */
[----:B------:R-:W-:-:S04]  /*0b30*/  IMAD.WIDE.U32 R14, R9, UR10, R34 ;  /* 0x0000000a090e7c25 */ /* 0x000fc8000f8e0022 */
[----:B------:R-:W-:Y:S02]  /*0b40*/  IMAD R29, R11, UR10, R10 ;  /* 0x0000000a0b1d7c24 */ /* 0x000fe4000f8e020a */
[----:B------:R-:W-:Y:S01]  /*0b50*/  IMAD.X R47, RZ, RZ, R11, P0 ;  /* 0x000000ffff2f7224 */ /* 0x000fe200000e060b */
[----:B------:R-:W-:Y:S01]  /*0b60*/  IADD3 R38, P0, PT, R9, UR7, RZ ;  /* 0x0000000709267c10 */ /* 0x000fe2000ff1e0ff */
[----:B------:R-:W-:Y:S02]  /*0b70*/  IMAD R51, R51, UR10, R16 ;  /* 0x0000000a33337c24 */ /* 0x000fe4000f8e0210 */
[----:B------:R-:W-:Y:S02]  /*0b80*/  IMAD.IADD R11, R13, 0x1, R27 ;  /* 0x000000010d0b7824 */ /* 0x000fe400078e021b */
[----:B------:R-:W-:-:S03]  /*0b90*/  IMAD.WIDE.U32 R16, R19, UR10, R20 ;  /* 0x0000000a13107c25 */ /* 0x000fc6000f8e0014 */
[----:B------:R-:W-:Y:S01]  /*0ba0*/  SHF.L.U64.HI R11, R12, 0x3, R11 ;  /* 0x000000030c0b7819 */ /* 0x000fe2000001020b */
[----:B------:R-:W-:Y:S02]  /*0bb0*/  IMAD.IADD R13, R27, 0x1, R15 ;  /* 0x000000011b0d7824 */ /* 0x000fe400078e020f */
[----:B------:R-:W-:-:S03]  /*0bc0*/  IMAD.WIDE.U32 R18, R19, UR10, R34 ;  /* 0x0000000a13127c25 */ /* 0x000fc6000f8e0022 */
[----:B------:R-:W-:Y:S01]  /*0bd0*/  SHF.L.U64.HI R13, R14, 0x3, R13 ;  /* 0x000000030e0d7819 */ /* 0x000fe2000001020d */
[----:B------:R-:W-:Y:S02]  /*0be0*/  IMAD R10, R31, UR9, RZ ;  /* 0x000000091f0a7c24 */ /* 0x000fe4000f8e02ff */
[----:B------:R-:W-:-:S04]  /*0bf0*/  IMAD.WIDE.U32 R26, R41, UR10, R20 ;  /* 0x0000000a291a7c25 */ /* 0x000fc8000f8e0014 */
[----:B------:R-:W-:Y:S02]  /*0c00*/  IMAD.IADD R15, R17, 0x1, R29 ;  /* 0x00000001110f7824 */ /* 0x000fe400078e021d */
[----:B------:R-:W-:Y:S02]  /*0c10*/  IMAD.IADD R17, R29, 0x1, R19 ;  /* 0x000000011d117824 */ /* 0x000fe400078e0213 */
[----:B------:R-:W-:Y:S01]  /*0c20*/  IMAD R47, R47, UR10, R10 ;  /* 0x0000000a2f2f7c24 */ /* 0x000fe2000f8e020a */
[----:B------:R-:W-:Y:S01]  /*0c30*/  SHF.L.U64.HI R15, R16, 0x3, R15 ;  /* 0x00000003100f7819 */ /* 0x000fe2000001020f */
[----:B------:R-:W-:Y:S01]  /*0c40*/  IMAD.IADD R19, R27, 0x1, R45 ;  /* 0x000000011b137824 */ /* 0x000fe200078e022d */
[----:B------:R-:W-:Y:S01]  /*0c50*/  SHF.L.U64.HI R17, R18, 0x3, R17 ;  /* 0x0000000312117819 */ /* 0x000fe20000010211 */
[----:B------:R-:W-:Y:S02]  /*0c60*/  IMAD.SHL.U32 R10, R12, 0x8, RZ ;  /* 0x000000080c0a7824 */ /* 0x000fe400078e00ff */
[----:B------:R-:W-:Y:S01]  /*0c70*/  IMAD.SHL.U32 R12, R14, 0x8, RZ ;  /* 0x000000080e0c7824 */ /* 0x000fe200078e00ff */
[----:B------:R-:W-:Y:S01]  /*0c80*/  SHF.L.U64.HI R19, R26, 0x3, R19 ;  /* 0x000000031a137819 */ /* 0x000fe20000010213 */
[----:B------:R-:W-:Y:S01]  /*0c90*/  IMAD.SHL.U32 R14, R16, 0x8, RZ ;  /* 0x00000008100e7824 */ /* 0x000fe200078e00ff */
[----:B------:R-:W-:Y:S01]  /*0ca0*/  SHF.L.U32 R16, R18, 0x3, RZ ;  /* 0x0000000312107819 */ /* 0x000fe200000006ff */
[----:B------:R-:W-:-:S02]  /*0cb0*/  IMAD.SHL.U32 R18, R26, 0x8, RZ ;  /* 0x000000081a127824 */ /* 0x000fc400078e00ff */
[----:B------:R-:W-:Y:S01]  /*0cc0*/  IMAD.X R39, RZ, RZ, R8, P0 ;  /* 0x000000ffff277224 */ /* 0x000fe200000e0608 */
[----:B------:R-:W-:Y:S01]  /*0cd0*/  ISETP.NE.U32.AND P0, PT, R2, UR8, PT ;  /* 0x0000000802007c0c */ /* 0x000fe2000bf05070 */
[----:B------:R-:W-:Y:S02]  /*0ce0*/  IMAD R26, R38, UR9, RZ ;  /* 0x00000009261a7c24 */ /* 0x000fe4000f8e02ff */
[----:B------:R-:W-:Y:S01]  /*0cf0*/  IMAD.WIDE.U32 R32, R31, UR10, R20 ;  /* 0x0000000a1f207c25 */ /* 0x000fe2000f8e0014 */
[----:B------:R-:W-:-:S03]  /*0d00*/  ISETP.NE.AND.EX P0, PT, R7, RZ, PT, P0 ;  /* 0x000000ff0700720c */ /* 0x000fc60003f05300 */
[----:B------:R-:W-:Y:S02]  /*0d10*/  IMAD R49, R39, UR10, R26 ;  /* 0x0000000a27317c24 */ /* 0x000fe4000f8e021a */
[----:B------:R-:W-:-:S04]  /*0d20*/  IMAD.WIDE.U32 R26, R43, UR10, R34 ;  /* 0x0000000a2b1a7c25 */ /* 0x000fc8000f8e0022 */
[----:B------:R-:W-:Y:S01]  /*0d30*/  IMAD.IADD R53, R51, 0x1, R27 ;  /* 0x0000000133357824 */ /* 0x000fe200078e021b */
[----:B------:R-:W-:Y:S01]  /*0d40*/  SHF.L.U32 R52, R26, 0x3, RZ ;  /* 0x000000031a347819 */ /* 0x000fe200000006ff */
[----:B------:R-:W-:-:S03]  /*0d50*/  IMAD.WIDE.U32 R40, R41, UR10, R34 ;  /* 0x0000000a29287c25 */ /* 0x000fc6000f8e0022 */
[----:B------:R-:W-:Y:S01]  /*0d60*/  SHF.L.U64.HI R53, R26, 0x3, R53 ;  /* 0x000000031a357819 */ /* 0x000fe20000010235 */
[----:B------:R-:W-:Y:S02]  /*0d70*/  IMAD.U32 R26, RZ, RZ, UR10 ;  /* 0x0000000aff1a7e24 */ /* 0x000fe4000f8e00ff */
[----:B------:R-:W-:-:S04]  /*0d80*/  IMAD.WIDE.U32 R30, R31, UR10, R34 ;  /* 0x0000000a1f1e7c25 */ /* 0x000fc8000f8e0022 */
[----:B-1----:R-:W-:Y:S01]  /*0d90*/  IMAD.U32 R55, RZ, RZ, UR4 ;  /* 0x00000004ff377e24 */ /* 0x002fe2000f8e00ff */
[----:B------:R-:W-:Y:S01]  /*0da0*/  UIMAD UR4, UR9, UR7, URZ ;  /* 0x00000007090472a4 */ /* 0x000fe2000f8e02ff */
[----:B------:R-:W-:-:S04]  /*0db0*/  IMAD.WIDE.U32 R36, R38, UR10, R20 ;  /* 0x0000000a26247c25 */ /* 0x000fc8000f8e0014 */
[----:B------:R-:W-:-:S04]  /*0dc0*/  IMAD.WIDE.U32 R34, R38, UR10, R34 ;  /* 0x0000000a26227c25 */ /* 0x000fc8000f8e0022 */
[----:B------:R-:W-:Y:S01]  /*0dd0*/  IMAD.WIDE.U32 R28, R43, UR10, R20 ;  /* 0x0000000a2b1c7c25 */ /* 0x000fe2000f8e0014 */
[----:B------:R-:W-:-:S03]  /*0de0*/  SHF.L.U32 R44, R34, 0x3, RZ ;  /* 0x00000003222c7819 */ /* 0x000fc600000006ff */
[----:B------:R-:W-:-:S04]  /*0df0*/  IMAD.WIDE.U32 R26, R26, UR7, RZ ;  /* 0x000000071a1a7c25 */ /* 0x000fc8000f8e00ff */
[----:B------:R-:W-:Y:S02]  /*0e00*/  IMAD.IADD R21, R45, 0x1, R41 ;  /* 0x000000012d157824 */ /* 0x000fe400078e0229 */
[----:B------:R-:W-:Y:S02]  /*0e10*/  IMAD.IADD R43, R37, 0x1, R49 ;  /* 0x00000001252b7824 */ /* 0x000fe400078e0231 */
[----:B------:R-:W-:Y:S01]  /*0e20*/  IMAD.IADD R45, R49, 0x1, R35 ;  /* 0x00000001312d7824 */ /* 0x000fe200078e0223 */
[----:B------:R-:W-:Y:S01]  /*0e30*/  SHF.L.U64.HI R21, R40, 0x3, R21 ;  /* 0x0000000328157819 */ /* 0x000fe20000010215 */
[----:B------:R-:W-:Y:S01]  /*0e40*/  IMAD.IADD R49, R47, 0x1, R31 ;  /* 0x000000012f317824 */ /* 0x000fe200078e021f */
[----:B------:R-:W-:Y:S01]  /*0e50*/  SHF.L.U64.HI R43, R36, 0x3, R43 ;  /* 0x00000003242b7819 */ /* 0x000fe2000001022b */
[----:B------:R-:W-:Y:S01]  /*0e60*/  IMAD.IADD R29, R29, 0x1, R51 ;  /* 0x000000011d1d7824 */ /* 0x000fe200078e0233 */
[----:B------:R-:W-:Y:S01]  /*0e70*/  SHF.L.U64.HI R45, R34, 0x3, R45 ;  /* 0x00000003222d7819 */ /* 0x000fe2000001022d */
[----:B------:R-:W-:Y:S01]  /*0e80*/  IMAD.IADD R33, R33, 0x1, R47 ;  /* 0x0000000121217824 */ /* 0x000fe200078e022f */
[----:B------:R-:W-:Y:S01]  /*0e90*/  SHF.L.U64.HI R49, R30, 0x3, R49 ;  /* 0x000000031e317819 */ /* 0x000fe20000010231 */
[----:B------:R-:W-:Y:S01]  /*0ea0*/  VIADD R61, R27, UR4 ;  /* 0x000000041b3d7c36 */ /* 0x000fe20008000000 */
[----:B------:R-:W-:Y:S01]  /*0eb0*/  SHF.L.U64.HI R51, R28, 0x3, R29 ;  /* 0x000000031c337819 */ /* 0x000fe2000001021d */
[----:B------:R-:W-:Y:S01]  /*0ec0*/  IMAD.SHL.U32 R48, R30, 0x8, RZ ;  /* 0x000000081e307824 */ /* 0x000fe200078e00ff */
[----:B------:R-:W-:Y:S01]  /*0ed0*/  SHF.L.U64.HI R47, R32, 0x3, R33 ;  /* 0x00000003202f7819 */ /* 0x000fe20000010221 */
[----:B------:R-:W-:Y:S01]  /*0ee0*/  IMAD.SHL.U32 R50, R28, 0x8, RZ ;  /* 0x000000081c327824 */ /* 0x000fe200078e00ff */
[----:B------:R-:W-:Y:S01]  /*0ef0*/  SHF.L.U64.HI R29, R9, 0x2, R8 ;  /* 0x00000002091d7819 */ /* 0x000fe20000010208 */
[----:B------:R-:W-:Y:S01]  /*0f00*/  IMAD.SHL.U32 R20, R40, 0x8, RZ ;  /* 0x0000000828147824 */ /* 0x000fe200078e00ff */
[----:B------:R-:W-:Y:S01]  /*0f10*/  SHF.L.U64.HI R31, R38, 0x2, R39 ;  /* 0x00000002261f7819 */ /* 0x000fe20000010227 */
[----:B------:R-:W-:Y:S01]  /*0f20*/  IMAD.SHL.U32 R42, R36, 0x8, RZ ;  /* 0x00000008242a7824 */ /* 0x000fe200078e00ff */
[----:B------:R-:W-:Y:S01]  /*0f30*/  SHF.L.U32 R30, R38, 0x2, RZ ;  /* 0x00000002261e7819 */ /* 0x000fe200000006ff */
[----:B------:R-:W-:Y:S01]  /*0f40*/  IMAD.SHL.U32 R46, R32, 0x8, RZ ;  /* 0x00000008202e7824 */ /* 0x000fe200078e00ff */
[----:B------:R-:W-:Y:S01]  /*0f50*/  SHF.L.U64.HI R61, R26, 0x4, R61 ;  /* 0x000000041a3d7819 */ /* 0x000fe2000001023d */
[----:B------:R-:W-:-:S02]  /*0f60*/  IMAD.U32 R54, RZ, RZ, UR5 ;  /* 0x00000005ff367e24 */ /* 0x000fc4000f8e00ff */
[----:B0-----:R-:W-:Y:S02]  /*0f70*/  IMAD.U32 R57, RZ, RZ, UR14 ;  /* 0x0000000eff397e24 */ /* 0x001fe4000f8e00ff */
[----:B------:R-:W-:Y:S02]  /*0f80*/  IMAD.U32 R59, RZ, RZ, UR15 ;  /* 0x0000000fff3b7e24 */ /* 0x000fe4000f8e00ff */
[----:B------:R-:W-:-:S07]  /*0f90*/  IMAD.SHL.U32 R28, R9, 0x4, RZ ;  /* 0x00000004091c7824 */ /* 0x000fce00078e00ff */
.L_x_9:
[----:B------:R-:W-:Y:S05]  /*0fa0*/  @!P0 BRA `(.L_x_7) ;  /* 0x0000000000a48947 */ /* 0x000fea0003800000 */
[----:B------:R-:W-:-:S05]  /*0fb0*/  IADD3 R32, P1, PT, R57, R28, RZ ;  /* 0x0000001c39207210 */ /* 0x000fca0007f3e0ff */
[----:B------:R-:W-:-:S05]  /*0fc0*/  IMAD.X R33, R59, 0x1, R29, P1 ;  /* 0x000000013b217824 */ /* 0x000fca00008e061d */
[----:B------:R-:W2:Y:S01]  /*0fd0*/  LDG.E R32, desc[UR12][R32.64] ;  /* 0x0000000c20207981 */ /* 0x000ea2000c1e1900 */
[----:B------:R-:W-:Y:S05]  /*0fe0*/  WARPSYNC.ALL ;  /* 0x0000000000007948 */ /* 0x000fea0003800000 */
[----:B------:R-:W-:-:S04]  /*0ff0*/  IADD3 R36, P4, P5, R57, R5, R28 ;  /* 0x0000000539247210 */ /* 0x000fc80007d9e01c */
[----:B------:R-:W-:Y:S02]  /*1000*/  IADD3.X R37, PT, PT, R59, R4, R29, P4, P5 ;  /* 0x000000043b257210 */ /* 0x000fe400027ea41d */
[----:B--2---:R-:W-:-:S13]  /*1010*/  ISETP.NE.AND P1, PT, R32, RZ, PT ;  /* 0x000000ff2000720c */ /* 0x004fda0003f25270 */
[C---:B------:R-:W-:Y:S02]  /*1020*/  @P1 IADD3 R34, P2, PT, R55.reuse, R12, RZ ;  /* 0x0000000c37221210 */ /* 0x040fe40007f5e0ff */
[----:B------:R-:W-:-:S03]  /*1030*/  @P1 IADD3 R40, P3, PT, R55, R10, RZ ;  /* 0x0000000a37281210 */ /* 0x000fc60007f7e0ff */
[C---:B------:R-:W-:Y:S02]  /*1040*/  @P1 IMAD.X R35, R54.reuse, 0x1, R13, P2 ;  /* 0x0000000136231824 */ /* 0x040fe400010e060d */
[----:B------:R-:W-:-:S04]  /*1050*/  @P1 IMAD.X R41, R54, 0x1, R11, P3 ;  /* 0x0000000136291824 */ /* 0x000fc800018e060b */
[----:B------:R-:W2:Y:S04]  /*1060*/  @P1 LDG.E.64 R34, desc[UR12][R34.64] ;  /* 0x0000000c22221981 */ /* 0x000ea8000c1e1b00 */
[----:B------:R-:W2:Y:S01]  /*1070*/  @P1 LDG.E.64 R40, desc[UR12][R40.64] ;  /* 0x0000000c28281981 */ /* 0x000ea2000c1e1b00 */
[----:B------:R-:W-:Y:S06]  /*1080*/  BAR.SYNC.DEFER_BLOCKING 0x0 ;  /* 0x0000000000007b1d */ /* 0x000fec0000010000 */
[----:B------:R-:W3:Y:S01]  /*1090*/  LDG.E R36, desc[UR12][R36.64] ;  /* 0x0000000c24247981 */ /* 0x000ee2000c1e1900 */
[----:B------:R-:W-:-:S03]  /*10a0*/  IMAD.WIDE R32, R6, 0x4, R28 ;  /* 0x0000000406207825 */ /* 0x000fc600078e021c */
[----:B------:R-:W-:-:S05]  /*10b0*/  IADD3 R32, P5, PT, R32, R57, RZ ;  /* 0x0000003920207210 */ /* 0x000fca0007fbe0ff */
[----:B------:R-:W-:Y:S01]  /*10c0*/  IMAD.X R33, R33, 0x1, R59, P5 ;  /* 0x0000000121217824 */ /* 0x000fe200028e063b */
[----:B--2---:R-:W-:Y:S01]  /*10d0*/  @P1 DADD R40, R34, -R40 ;  /* 0x0000000022281229 */ /* 0x004fe20000000828 */
[----:B---3--:R-:W-:-:S13]  /*10e0*/  ISETP.NE.AND P2, PT, R36, RZ, PT ;  /* 0x000000ff2400720c */ /* 0x008fda0003f45270 */
[C---:B------:R-:W-:Y:S02]  /*10f0*/  @P2 IADD3 R38, P3, PT, R55.reuse, R20, RZ ;  /* 0x0000001437262210 */ /* 0x040fe40007f7e0ff */
[----:B------:R-:W-:-:S03]  /*1100*/  @P2 IADD3 R36, P4, PT, R55, R18, RZ ;  /* 0x0000001237242210 */ /* 0x000fc60007f9e0ff */
[C---:B------:R-:W-:Y:S02]  /*1110*/  @P2 IMAD.X R39, R54.reuse, 0x1, R21, P3 ;  /* 0x0000000136272824 */ /* 0x040fe400018e0615 */
[----:B------:R-:W-:-:S04]  /*1120*/  @P2 IMAD.X R37, R54, 0x1, R19, P4 ;  /* 0x0000000136252824 */ /* 0x000fc800020e0613 */
[----:B------:R-:W2:Y:S04]  /*1130*/  @P2 LDG.E.64 R38, desc[UR12][R38.64] ;  /* 0x0000000c26262981 */ /* 0x000ea8000c1e1b00 */
[----:B------:R-:W2:Y:S01]  /*1140*/  @P2 LDG.E.64 R36, desc[UR12][R36.64] ;  /* 0x0000000c24242981 */ /* 0x000ea2000c1e1b00 */
[----:B------:R-:W-:Y:S06]  /*1150*/  BAR.SYNC.DEFER_BLOCKING 0x0 ;  /* 0x0000000000007b1d */ /* 0x000fec0000010000 */
[----:B------:R-:W3:Y:S02]  /*1160*/  LDG.E R32, desc[UR12][R32.64] ;  /* 0x0000000c20207981 */ /* 0x000ee4000c1e1900 */
[----:B---3--:R-:W-:-:S13]  /*1170*/  ISETP.NE.AND P3, PT, R32, RZ, PT ;  /* 0x000000ff2000720c */ /* 0x008fda0003f65270 */
[C---:B------:R-:W-:Y:S02]  /*1180*/  @P3 IADD3 R34, P4, PT, R55.reuse, R16, RZ ;  /* 0x0000001037223210 */ /* 0x040fe40007f9e0ff */
[----:B------:R-:W-:-:S03]  /*1190*/  @P3 IADD3 R32, P5, PT, R55, R14, RZ ;  /* 0x0000000e37203210 */ /* 0x000fc60007fbe0ff */
[C---:B------:R-:W-:Y:S01]  /*11a0*/  @P3 IMAD.X R35, R54.reuse, 0x1, R17, P4 ;  /* 0x0000000136233824 */ /* 0x040fe200020e0611 */
[----:B------:R-:W-:-:S05]  /*11b0*/  @P3 IADD3.X R33, PT, PT, R54, R15, RZ, P5, !PT ;  /* 0x0000000f36213210 */ /* 0x000fca0002ffe4ff */
[----:B------:R-:W3:Y:S04]  /*11c0*/  @P3 LDG.E.64 R34, desc[UR12][R34.64] ;  /* 0x0000000c22223981 */ /* 0x000ee8000c1e1b00 */
[----:B------:R-:W3:Y:S01]  /*11d0*/  @P3 LDG.E.64 R32, desc[UR12][R32.64] ;  /* 0x0000000c20203981 */ /* 0x000ee2000c1e1b00 */
[----:B------:R-:W-:Y:S02]  /*11e0*/  @P1 DFMA R22, R40, R40, R22 ;  /* 0x000000282816122b */ /* 0x000fe40000000016 */
[----:B--2---:R-:W-:-:S08]  /*11f0*/  @P2 DADD R36, R38, -R36 ;  /* 0x0000000026242229 */ /* 0x004fd00000000824 */
[----:B------:R-:W-:Y:S01]  /*1200*/  @P2 DFMA R22, R36, R36, R22 ;  /* 0x000000242416222b */ /* 0x000fe20000000016 */
[----:B------:R-:W-:Y:S06]  /*1210*/  BAR.SYNC.DEFER_BLOCKING 0x0 ;  /* 0x0000000000007b1d */ /* 0x000fec0000010000 */
[----:B---3--:R-:W-:-:S08]  /*1220*/  @P3 DADD R36, R34, -R32 ;  /* 0x0000000022243229 */ /* 0x008fd00000000820 */
[----:B------:R-:W-:-:S11]  /*1230*/  @P3 DFMA R22, R36, R36, R22 ;  /* 0x000000242416322b */ /* 0x000fd60000000016 */
.L_x_7:
[----:B------:R-:W-:Y:S05]  /*1240*/  WARPSYNC.ALL ;  /* 0x0000000000007948 */ /* 0x000fea0003800000 */
[----:B------:R-:W-:Y:S06]  /*1250*/  BAR.SYNC.DEFER_BLOCKING 0x0 ;  /* 0x0000000000007b1d */ /* 0x000fec0000010000 */
        /* <DEDUP_REMOVED lines=42> */
.L_x_8:
[----:B------:R-:W-:Y:S01]  /*1500*/  IMAD.U32 R32, RZ, RZ, UR7 ;  /* 0x00000007ff207e24 */ /* 0x000fe2000f8e00ff */
[----:B------:R-:W-:Y:S01]  /*1510*/  LEA R55, P3, R26, R55, 0x4 ;  /* 0x000000371a377211 */ /* 0x000fe200078620ff */
[----:B------:R-:W-:Y:S05]  /*1520*/  WARPSYNC.ALL ;  /* 0x0000000000007948 */ /* 0x000fea0003800000 */
[----:B------:R-:W-:Y:S01]  /*1530*/  BAR.SYNC.DEFER_BLOCKING 0x0 ;  /* 0x0000000000007b1d */ /* 0x000fe20000010000 */
[----:B------:R-:W-:Y:S01]  /*1540*/  IADD3 R9, P1, P2, R32, UR7, R9 ;  /* 0x0000000720097c10 */ /* 0x000fe2000fa3e009 */
[----:B------:R-:W-:Y:S02]  /*1550*/  IMAD.U32 R32, RZ, RZ, UR7 ;  /* 0x00000007ff207e24 */ /* 0x000fe4000f8e00ff */
[----:B------:R-:W-:Y:S01]  /*1560*/  IMAD.X R54, R54, 0x1, R61, P3 ;  /* 0x0000000136367824 */ /* 0x000fe200018e063d */
[----:B------:R-:W-:-:S02]  /*1570*/  IADD3.X R8, PT, PT, RZ, R8, RZ, P1, P2 ;  /* 0x00000008ff087210 */ /* 0x000fc40000fe44ff */
[----:B------:R-:W-:Y:S02]  /*1580*/  ISETP.GE.U32.AND P1, PT, R9, R0, PT ;  /* 0x000000000900720c */ /* 0x000fe40003f26070 */
[----:B------:R-:W-:Y:S01]  /*1590*/  LEA R57, P2, R32, R57, 0x3 ;  /* 0x0000003920397211 */ /* 0x000fe200078418ff */
[----:B------:R-:W-:Y:S01]  /*15a0*/  IMAD.U32 R32, RZ, RZ, UR7 ;  /* 0x00000007ff207e24 */ /* 0x000fe2000f8e00ff */
[----:B------:R-:W-:-:S04]  /*15b0*/  ISETP.GE.AND.EX P1, PT, R8, R3, PT, P1 ;  /* 0x000000030800720c */ /* 0x000fc80003f26310 */
[----:B------:R-:W-:-:S09]  /*15c0*/  LEA.HI.X R59, R32, R59, RZ, 0x3, P2 ;  /* 0x0000003b203b7211 */ /* 0x000fd200010f1cff */
[----:B------:R-:W-:Y:S05]  /*15d0*/  @!P1 BRA `(.L_x_9) ;  /* 0xfffffff800709947 */ /* 0x000fea000383ffff */
.L_x_4:
[----:B------:R-:W-:Y:S01]  /*15e0*/  IADD3 R2, P0, PT, R2, UR11, RZ ;  /* 0x0000000b02027c10 */ /* 0x000fe2000ff1e0ff */
[----:B------:R-:W-:Y:S05]  /*15f0*/  WARPSYNC.ALL ;  /* 0x0000000000007948 */ /* 0x000fea0003800000 */
[----:B------:R-:W-:Y:S01]  /*1600*/  USHF.R.S32.HI UR4, URZ, 0x1f, UR10 ;  /* 0x0000001fff047899 */ /* 0x000fe2000801140a */
[----:B------:R-:W-:Y:S01]  /*1610*/  IMAD.X R7, RZ, RZ, R7, P0 ;  /* 0x000000ffff077224 */ /* 0x000fe200000e0607 */
[----:B------:R-:W-:Y:S01]  /*1620*/  BAR.SYNC.DEFER_BLOCKING 0x0 ;  /* 0x0000000000007b1d */ /* 0x000fe20000010000 */
[----:B------:R-:W-:-:S04]  /*1630*/  ISETP.GE.U32.AND P0, PT, R2, UR10, PT ;  /* 0x0000000a02007c0c */ /* 0x000fc8000bf06070 */
[----:B------:R-:W-:-:S13]  /*1640*/  ISETP.GE.AND.EX P0, PT, R7, UR4, PT, P0 ;  /* 0x0000000407007c0c */ /* 0x000fda000bf06300 */
[----:B------:R-:W-:Y:S05]  /*1650*/  @!P0 BRA `(.L_x_10) ;  /* 0xffffffec00548947 */ /* 0x000fea000383ffff */
.L_x_0:
[----:B------:R-:W0:Y:S01]  /*1660*/  S2R R0, SR_TID.X ;  /* 0x0000000000007919 */ /* 0x000e220000002100 */
[----:B------:R-:W-:Y:S05]  /*1670*/  WARPSYNC.ALL ;  /* 0x0000000000007948 */ /* 0x000fea0003800000 */
[----:B------:R-:W0:Y:S01]  /*1680*/  S2R R3, SR_TID.Y ;  /* 0x0000000000037919 */ /* 0x000e220000002200 */
[----:B------:R-:W1:Y:S01]  /*1690*/  S2UR UR5, SR_CgaCtaId ;  /* 0x00000000000579c3 */ /* 0x000e620000008800 */
[----:B------:R-:W-:Y:S01]  /*16a0*/  UMOV UR4, 0x400 ;  /* 0x0000040000047882 */ /* 0x000fe20000000000 */
[----:B------:R-:W-:-:S06]  /*16b0*/  UISETP.GE.U32.AND UP0, UPT, UR6, 0x2, UPT ;  /* 0x000000020600788c */ /* 0x000fcc000bf06070 */
[----:B------:R-:W-:Y:S01]  /*16c0*/  BAR.SYNC.DEFER_BLOCKING 0x0 ;  /* 0x0000000000007b1d */ /* 0x000fe20000010000 */
[----:B-1----:R-:W-:Y:S01]  /*16d0*/  ULEA UR4, UR5, UR4, 0x18 ;  /* 0x0000000405047291 */ /* 0x002fe2000f8ec0ff */
[----:B0-----:R-:W-:-:S05]  /*16e0*/  IMAD R6, R3, UR11, R0 ;  /* 0x0000000b03067c24 */ /* 0x001fca000f8e0200 */
[----:B------:R-:W-:-:S05]  /*16f0*/  LEA R7, R6, UR4, 0x3 ;  /* 0x0000000406077c11 */ /* 0x000fca000f8e18ff */
[----:B------:R-:W0:Y:S02]  /*1700*/  LDS.64 R2, [R7] ;  /* 0x0000000007027984 */ /* 0x000e240000000a00 */
[----:B0-----:R-:W-:-:S07]  /*1710*/  DADD R2, R2, R22 ;  /* 0x0000000002027229 */ /* 0x001fce0000000016 */
[----:B------:R0:W-:Y:S01]  /*1720*/  STS.64 [R7], R2 ;  /* 0x0000000207007388 */ /* 0x0001e20000000a00 */
[----:B------:R-:W-:Y:S06]  /*1730*/  BAR.SYNC.DEFER_BLOCKING 0x0 ;  /* 0x0000000000007b1d */ /* 0x000fec0000010000 */
[----:B------:R-:W-:Y:S05]  /*1740*/  BRA.U !UP0, `(.L_x_11) ;  /* 0x0000000108307547 */ /* 0x000fea000b800000 */
.L_x_12:
[----:B------:R-:W-:Y:S02]  /*1750*/  USHF.R.U32.HI UR4, URZ, 0x1, UR6 ;  /* 0x00000001ff047899 */ /* 0x000fe40008011606 */
[----:B------:R-:W-:-:S04]  /*1760*/  UISETP.GT.U32.AND UP0, UPT, UR6, 0x3, UPT ;  /* 0x000000030600788c */ /* 0x000fc8000bf04070 */
[----:B------:R-:W-:Y:S01]  /*1770*/  ISETP.GE.U32.AND P0, PT, R6, UR4, PT ;  /* 0x0000000406007c0c */ /* 0x000fe2000bf06070 */
[----:B------:R-:W-:Y:S01]  /*1780*/  IMAD.U32 R0, RZ, RZ, UR4 ;  /* 0x00000004ff007e24 */ /* 0x000fe2000f8e00ff */
[----:B------:R-:W-:-:S11]  /*1790*/  UMOV UR6, UR4 ;  /* 0x0000000400067c82 */ /* 0x000fd60008000000 */
[----:B------:R-:W-:Y:S01]  /*17a0*/  @!P0 IMAD R0, R0, 0x8, R7 ;  /* 0x0000000800008824 */ /* 0x000fe200078e0207 */
[----:B------:R-:W-:Y:S04]  /*17b0*/  @!P0 LDS.64 R4, [R7] ;  /* 0x0000000007048984 */ /* 0x000fe80000000a00 */
[----:B01----:R-:W0:Y:S02]  /*17c0*/  @!P0 LDS.64 R2, [R0] ;  /* 0x0000000000028984 */ /* 0x003e240000000a00 */
[----:B0-----:R-:W-:-:S07]  /*17d0*/  @!P0 DADD R2, R2, R4 ;  /* 0x0000000002028229 */ /* 0x001fce0000000004 */
[----:B------:R1:W-:Y:S01]  /*17e0*/  @!P0 STS.64 [R7], R2 ;  /* 0x0000000207008388 */ /* 0x0003e20000000a00 */
[----:B------:R-:W-:Y:S06]  /*17f0*/  BAR.SYNC.DEFER_BLOCKING 0x0 ;  /* 0x0000000000007b1d */ /* 0x000fec0000010000 */
[----:B------:R-:W-:Y:S05]  /*1800*/  BRA.U UP0, `(.L_x_12) ;  /* 0xfffffffd00d07547 */ /* 0x000fea000b83ffff */
.L_x_11:
[----:B------:R-:W2:Y:S08]  /*1810*/  S2UR UR5, SR_CgaCtaId ;  /* 0x00000000000579c3 */ /* 0x000eb00000008800 */
[----:B------:R-:W-:Y:S06]  /*1820*/  BAR.SYNC.DEFER_BLOCKING 0x0 ;  /* 0x0000000000007b1d */ /* 0x000fec0000010000 */
[----:B------:R-:W-:-:S02]  /*1830*/  UMOV UR4, 0x400 ;  /* 0x0000040000047882 */ /* 0x000fc40000000000 */
[----:B--2---:R-:W-:-:S09]  /*1840*/  ULEA UR4, UR5, UR4, 0x18 ;  /* 0x0000000405047291 */ /* 0x004fd2000f8ec0ff */
[----:B01----:R-:W0:Y:S02]  /*1850*/  LDS.64 R2, [UR4] ;  /* 0x00000004ff027984 */ /* 0x003e240008000a00 */
[----:B------:R-:W1:Y:S02]  /*1860*/  LDCU.64 UR4, c[0x0][0x3a0] ;  /* 0x00007400ff0477ac */ /* 0x000e640008000a00 */
[----:B-1----:R-:W-:-:S04]  /*1870*/  ULEA UR4, UP0, UR8, UR4, 0x3 ;  /* 0x0000000408047291 */ /* 0x002fc8000f8018ff */
[----:B------:R-:W-:Y:S02]  /*1880*/  ULEA.HI.X UR5, UR8, UR5, URZ, 0x3, UP0 ;  /* 0x0000000508057291 */ /* 0x000fe400080f1cff */
[----:B------:R-:W-:-:S04]  /*1890*/  MOV R4, UR4 ;  /* 0x0000000400047c02 */ /* 0x000fc80008000f00 */
[----:B------:R-:W-:-:S05]  /*18a0*/  IMAD.U32 R5, RZ, RZ, UR5 ;  /* 0x00000005ff057e24 */ /* 0x000fca000f8e00ff */
[----:B0-----:R-:W-:Y:S01]  /*18b0*/  STG.E.64 desc[UR12][R4.64], R2 ;  /* 0x0000000204007986 */ /* 0x001fe2000c101b0c */
[----:B------:R-:W-:Y:S05]  /*18c0*/  EXIT ;  /* 0x000000000000794d */ /* 0x000fea0003800000 */
        .weak           $__internal_0_$__cuda_sm20_div_u64
        .type           $__internal_0_$__cuda_sm20_div_u64,@function
        .size           $__internal_0_$__cuda_sm20_div_u64,(.L_x_14 - $__internal_0_$__cuda_sm20_div_u64)
$__internal_0_$__cuda_sm20_div_u64:
[----:B------:R-:W-:Y:S01]  /*18d0*/  UMOV UR4, UR7 ;  /* 0x0000000700047c82 */ /* 0x000fe20008000000 */
[----:B------:R-:W-:Y:S02]  /*18e0*/  UMOV UR5, URZ ;  /* 0x000000ff00057c82 */ /* 0x000fe40008000000 */
[----:B------:R-:W0:Y:S08]  /*18f0*/  I2F.U64.RP R10, UR4 ;  /* 0x00000004000a7d12 */ /* 0x000e300008309000 */
[----:B0-----:R-:W0:Y:S02]  /*1900*/  MUFU.RCP R10, R10 ;  /* 0x0000000a000a7308 */ /* 0x001e240000001000 */
[----:B0-----:R-:W-:-:S06]  /*1910*/  VIADD R6, R10, 0x1ffffffe ;  /* 0x1ffffffe0a067836 */ /* 0x001fcc0000000000 */
[----:B------:R-:W0:Y:S02]  /*1920*/  F2I.U64.TRUNC R6, R6 ;  /* 0x0000000600067311 */ /* 0x000e24000020d800 */
[----:B0-----:R-:W-:-:S04]  /*1930*/  IMAD.WIDE.U32 R8, R6, UR7, RZ ;  /* 0x0000000706087c25 */ /* 0x001fc8000f8e00ff */
[----:B------:R-:W-:Y:S01]  /*1940*/  IMAD R9, R7, UR7, R9 ;  /* 0x0000000707097c24 */ /* 0x000fe2000f8e0209 */
[----:B------:R-:W-:-:S05]  /*1950*/  IADD3 R11, P0, PT, RZ, -R8, RZ ;  /* 0x80000008ff0b7210 */ /* 0x000fca0007f1e0ff */
[----:B------:R-:W-:-:S04]  /*1960*/  IMAD.HI.U32 R8, R6, R11, RZ ;  /* 0x0000000b06087227 */ /* 0x000fc800078e00ff */
[----:B------:R-:W-:Y:S02]  /*1970*/  IMAD.X R13, RZ, RZ, ~R9, P0 ;  /* 0x000000ffff0d7224 */ /* 0x000fe400000e0e09 */
[----:B------:R-:W-:Y:S02]  /*1980*/  IMAD.MOV.U32 R9, RZ, RZ, R6 ;  /* 0x000000ffff097224 */ /* 0x000fe400078e0006 */
[-C--:B------:R-:W-:Y:S02]  /*1990*/  IMAD R15, R7, R13.reuse, RZ ;  /* 0x0000000d070f7224 */ /* 0x080fe400078e02ff */
[----:B------:R-:W-:-:S04]  /*19a0*/  IMAD.WIDE.U32 R8, P0, R6, R13, R8 ;  /* 0x0000000d06087225 */ /* 0x000fc80007800008 */
[----:B------:R-:W-:-:S04]  /*19b0*/  IMAD.HI.U32 R13, R7, R13, RZ ;  /* 0x0000000d070d7227 */ /* 0x000fc800078e00ff */
[----:B------:R-:W-:-:S05]  /*19c0*/  IMAD.HI.U32 R8, P1, R7, R11, R8 ;  /* 0x0000000b07087227 */ /* 0x000fca0007820008 */
[----:B------:R-:W-:Y:S01]  /*19d0*/  IADD3 R9, P2, PT, R15, R8, RZ ;  /* 0x000000080f097210 */ /* 0x000fe20007f5e0ff */
[----:B------:R-:W-:-:S04]  /*19e0*/  IMAD.X R8, R13, 0x1, R7, P0 ;  /* 0x000000010d087824 */ /* 0x000fc800000e0607 */
[----:B------:R-:W-:Y:S01]  /*19f0*/  IMAD.WIDE.U32 R6, R9, UR7, RZ ;  /* 0x0000000709067c25 */ /* 0x000fe2000f8e00ff */
[----:B------:R-:W-:Y:S02]  /*1a00*/  IADD3.X R11, PT, PT, RZ, RZ, R8, P2, P1 ;  /* 0x000000ffff0b7210 */ /* 0x000fe400017e2408 */
[----:B------:R-:W-:-:S03]  /*1a10*/  IADD3 R13, P0, PT, RZ, -R6, RZ ;  /* 0x80000006ff0d7210 */ /* 0x000fc60007f1e0ff */
[----:B------:R-:W-:Y:S02]  /*1a20*/  IMAD R6, R11, UR7, R7 ;  /* 0x000000070b067c24 */ /* 0x000fe4000f8e0207 */
[----:B------:R-:W-:-:S04]  /*1a30*/  IMAD.HI.U32 R8, R9, R13, RZ ;  /* 0x0000000d09087227 */ /* 0x000fc800078e00ff */
[----:B------:R-:W-:-:S04]  /*1a40*/  IMAD.X R6, RZ, RZ, ~R6, P0 ;  /* 0x000000ffff067224 */ /* 0x000fc800000e0e06 */
[----:B------:R-:W-:-:S04]  /*1a50*/  IMAD.WIDE.U32 R8, P0, R9, R6, R8 ;  /* 0x0000000609087225 */ /* 0x000fc80007800008 */
[C---:B------:R-:W-:Y:S02]  /*1a60*/  IMAD R7, R11.reuse, R6, RZ ;  /* 0x000000060b077224 */ /* 0x040fe400078e02ff */
[----:B------:R-:W-:-:S04]  /*1a70*/  IMAD.HI.U32 R8, P1, R11, R13, R8 ;  /* 0x0000000d0b087227 */ /* 0x000fc80007820008 */
[----:B------:R-:W-:Y:S01]  /*1a80*/  IMAD.HI.U32 R6, R11, R6, RZ ;  /* 0x000000060b067227 */ /* 0x000fe200078e00ff */
[----:B------:R-:W-:-:S03]  /*1a90*/  IADD3 R8, P2, PT, R7, R8, RZ ;  /* 0x0000000807087210 */ /* 0x000fc60007f5e0ff */
[----:B------:R-:W-:Y:S02]  /*1aa0*/  HFMA2 R7, -RZ, RZ, 0, 0 ;  /* 0x00000000ff077431 */ /* 0x000fe400000001ff */
[----:B------:R-:W-:Y:S02]  /*1ab0*/  IMAD.X R11, R6, 0x1, R11, P0 ;  /* 0x00000001060b7824 */ /* 0x000fe400000e060b */
[----:B------:R-:W-:-:S03]  /*1ac0*/  IMAD.HI.U32 R6, R8, R5, RZ ;  /* 0x0000000508067227 */ /* 0x000fc600078e00ff */
[----:B------:R-:W-:Y:S01]  /*1ad0*/  IADD3.X R11, PT, PT, RZ, RZ, R11, P2, P1 ;  /* 0x000000ffff0b7210 */ /* 0x000fe200017e240b */
[----:B------:R-:W-:-:S04]  /*1ae0*/  IMAD.WIDE.U32 R6, R8, R14, R6 ;  /* 0x0000000e08067225 */ /* 0x000fc800078e0006 */
[C---:B------:R-:W-:Y:S02]  /*1af0*/  IMAD R9, R11.reuse, R14, RZ ;  /* 0x0000000e0b097224 */ /* 0x040fe400078e02ff */
[----:B------:R-:W-:-:S04]  /*1b00*/  IMAD.HI.U32 R6, P0, R11, R5, R6 ;  /* 0x000000050b067227 */ /* 0x000fc80007800006 */
[----:B------:R-:W-:Y:S01]  /*1b10*/  IMAD.HI.U32 R11, R11, R14, RZ ;  /* 0x0000000e0b0b7227 */ /* 0x000fe200078e00ff */
[----:B------:R-:W-:-:S03]  /*1b20*/  IADD3 R8, P1, PT, R9, R6, RZ ;  /* 0x0000000609087210 */ /* 0x000fc60007f3e0ff */
[----:B------:R-:W-:-:S04]  /*1b30*/  IMAD.X R6, RZ, RZ, R11, P0 ;  /* 0x000000ffff067224 */ /* 0x000fc800000e060b */
[----:B------:R-:W-:Y:S02]  /*1b40*/  IMAD.X R9, RZ, RZ, R6, P1 ;  /* 0x000000ffff097224 */ /* 0x000fe400008e0606 */
[----:B------:R-:W-:-:S04]  /*1b50*/  IMAD.WIDE.U32 R6, R8, UR7, RZ ;  /* 0x0000000708067c25 */ /* 0x000fc8000f8e00ff */
[----:B------:R-:W-:Y:S01]  /*1b60*/  IMAD R7, R9, UR7, R7 ;  /* 0x0000000709077c24 */ /* 0x000fe2000f8e0207 */
[----:B------:R-:W-:Y:S02]  /*1b70*/  IADD3 R12, P0, PT, -R6, R5, RZ ;  /* 0x00000005060c7210 */ /* 0x000fe40007f1e1ff */
[----:B------:R-:W-:-:S03]  /*1b80*/  IADD3 R5, P2, PT, R8, 0x1, RZ ;  /* 0x0000000108057810 */ /* 0x000fc60007f5e0ff */
[----:B------:R-:W-:Y:S01]  /*1b90*/  IMAD.X R11, R14, 0x1, ~R7, P0 ;  /* 0x000000010e0b7824 */ /* 0x000fe200000e0e07 */
[C---:B------:R-:W-:Y:S01]  /*1ba0*/  ISETP.GE.U32.AND P0, PT, R12.reuse, UR7, PT ;  /* 0x000000070c007c0c */ /* 0x040fe2000bf06070 */
[----:B------:R-:W-:Y:S01]  /*1bb0*/  IMAD.X R6, RZ, RZ, R9, P2 ;  /* 0x000000ffff067224 */ /* 0x000fe200010e0609 */
[----:B------:R-:W-:Y:S02]  /*1bc0*/  IADD3 R7, P1, PT, R12, -UR7, RZ ;  /* 0x800000070c077c10 */ /* 0x000fe4000ff3e0ff */
[C---:B------:R-:W-:Y:S02]  /*1bd0*/  ISETP.GE.U32.AND.EX P0, PT, R11.reuse, RZ, PT, P0 ;  /* 0x000000ff0b00720c */ /* 0x040fe40003f06100 */
[----:B------:R-:W-:Y:S02]  /*1be0*/  IADD3.X R10, PT, PT, R11, -0x1, RZ, P1, !PT ;  /* 0xffffffff0b0a7810 */ /* 0x000fe40000ffe4ff */
[----:B------:R-:W-:Y:S02]  /*1bf0*/  SEL R7, R7, R12, P0 ;  /* 0x0000000c07077207 */ /* 0x000fe40000000000 */
[----:B------:R-:W-:-:S02]  /*1c00*/  SEL R5, R5, R8, P0 ;  /* 0x0000000805057207 */ /* 0x000fc40000000000 */
[----:B------:R-:W-:Y:S02]  /*1c10*/  SEL R8, R10, R11, P0 ;  /* 0x0000000b0a087207 */ /* 0x000fe40000000000 */
[----:B------:R-:W-:Y:S02]  /*1c20*/  SEL R6, R6, R9, P0 ;  /* 0x0000000906067207 */ /* 0x000fe40000000000 */
[----:B------:R-:W-:Y:S02]  /*1c30*/  ISETP.GE.U32.AND P0, PT, R7, UR7, PT ;  /* 0x0000000707007c0c */ /* 0x000fe4000bf06070 */
[----:B------:R-:W-:Y:S02]  /*1c40*/  IADD3 R24, P2, PT, R5, 0x1, RZ ;  /* 0x0000000105187810 */ /* 0x000fe40007f5e0ff */
[----:B------:R-:W-:Y:S02]  /*1c50*/  ISETP.GE.U32.AND.EX P0, PT, R8, RZ, PT, P0 ;  /* 0x000000ff0800720c */ /* 0x000fe40003f06100 */
[----:B------:R-:W-:Y:S01]  /*1c60*/  ISETP.NE.U32.AND P1, PT, RZ, UR7, PT ;  /* 0x00000007ff007c0c */ /* 0x000fe2000bf25070 */
[----:B------:R-:W-:Y:S01]  /*1c70*/  IMAD.X R25, RZ, RZ, R6, P2 ;  /* 0x000000ffff197224 */ /* 0x000fe200010e0606 */
[----:B------:R-:W-:Y:S01]  /*1c80*/  SEL R24, R24, R5, P0 ;  /* 0x0000000518187207 */ /* 0x000fe20000000000 */
[----:B------:R-:W-:Y:S01]  /*1c90*/  IMAD.MOV.U32 R5, RZ, RZ, 0x0 ;  /* 0x00000000ff057424 */ /* 0x000fe200078e00ff */
[----:B------:R-:W-:-:S02]  /*1ca0*/  ISETP.NE.AND.EX P1, PT, RZ, RZ, PT, P1 ;  /* 0x000000ffff00720c */ /* 0x000fc40003f25310 */
[----:B------:R-:W-:Y:S02]  /*1cb0*/  SEL R25, R25, R6, P0 ;  /* 0x0000000619197207 */ /* 0x000fe40000000000 */
[----:B------:R-:W-:Y:S02]  /*1cc0*/  SEL R24, R24, 0xffffffff, P1 ;  /* 0xffffffff18187807 */ /* 0x000fe40000800000 */
[----:B------:R-:W-:Y:S01]  /*1cd0*/  SEL R25, R25, 0xffffffff, P1 ;  /* 0xffffffff19197807 */ /* 0x000fe20000800000 */
[----:B------:R-:W-:Y:S06]  /*1ce0*/  RET.REL.NODEC R4 `(_Z6kernelPiS_S_PdS0_) ;  /* 0xffffffe004c47950 */ /* 0x000fec0003c3ffff */
.L_x_13:
[----:B------:R-:W-:-:S00]  /*1cf0*/  BRA `(.L_x_13) ;  /* 0xfffffffc00fc7947 */ /* 0x000fc0000383ffff */
[----:B------:R-:W-:-:S00]  /*1d00*/  NOP ;  /* 0x0000000000007918 */ /* 0x000fc00000000000 */
[----:B------:R-:W-:-:S00]  /*1d10*/  NOP ;  /* 0x0000000000007918 */ /* 0x000fc00000000000 */
[----:B------:R-:W-:-:S00]  /*1d20*/  NOP ;  /* 0x0000000000007918 */ /* 0x000fc00000000000 */
[----:B------:R-:W-:-:S00]  /*1d30*/  NOP ;  /* 0x0000000000007918 */ /* 0x000fc00000000000 */
[----:B------:R-:W-:-:S00]  /*1d40*/  NOP ;  /* 0x0000000000007918 */ /* 0x000fc00000000000 */
[----:B------:R-:W-:-:S00]  /*1d50*/  NOP ;  /* 0x0000000000007918 */ /* 0x000fc00000000000 */
[----:B------:R-:W-:-:S00]  /*1d60*/  NOP ;  /* 0x0000000000007918 */ /* 0x000fc00000000000 */
[----:B------:R-:W-:-:S00]  /*1d70*/  NOP ;  /* 0x0000000000007918 */ /* 0x000fc00000000000 */
.L_x_14:


//--------------------- .nv.shared._Z6kernelPiS_S_PdS0_ --------------------------
	.section	.nv.shared._Z6kernelPiS_S_PdS0_,"aw",@nobits
	.sectionflags	@""
	.align	16
	.zero		1024


//--------------------- .nv.shared.reserved.0     --------------------------
	.section	.nv.shared.reserved.0,"aw",@nobits
	.weak		__nv_reservedSMEM_offset_0_alias
	.size		__nv_reservedSMEM_offset_0_alias, 0, 64
	.other		__nv_reservedSMEM_offset_0_alias,@"STO_CUDA_RESERVED_SHARED STV_DEFAULT"
__nv_reservedSMEM_offset_0_alias:
	.zero		0
	.zero		64


//--------------------- .nv.constant0._Z6kernelPiS_S_PdS0_ --------------------------
	.section	.nv.constant0._Z6kernelPiS_S_PdS0_,"a",@progbits
	.sectionflags	@""
	.align	4
.nv.constant0._Z6kernelPiS_S_PdS0_:
	.zero		936


//--------------------- SYMBOLS --------------------------

	.type		.nv.reservedSmem.offset0,@object
	.size		.nv.reservedSmem.offset0,0x4
	.type		.nv.reservedSmem.cap,@object
	.size		.nv.reservedSmem.cap,0x4
